	.target	sm_90a

	.elftype	@"ET_EXEC"


//--------------------- .note.nv.tkinfo           --------------------------
	.section	.note.nv.tkinfo,"",@"SHT_NOTE"
	.sectionflags	@"SHF_NOTE_NV_TKINFO"
	.tkinfo
        /*0018*/ 	.word	0x00000002
        /*0030*/ 	.string	""
        /*0030*/ 	.string	"ptxas"
        /*0030*/ 	.string	"Cuda compilation tools, release 13.0, V13.0.88"
        /*0030*/ 	.string	"Build cuda_13.0.r13.0/compiler.36424714_0"
        /*0030*/ 	.string	"-arch sm_90a -m 64 "



//--------------------- .note.nv.cuinfo           --------------------------
	.section	.note.nv.cuinfo,"",@"SHT_NOTE"
	.sectionflags	@"SHF_NOTE_NV_CUINFO"
        /*0018*/ 	.short	0x0002
        /*001a*/ 	.short	0x005a
        /*001c*/ 	.short	0x0082
	.zero		2


//--------------------- .nv.info                  --------------------------
	.section	.nv.info,"",@"SHT_CUDA_INFO"
	.align	4


	//----- nvinfo : EIATTR_REGCOUNT
	.align		4
        /*0000*/ 	.byte	0x04, 0x2f
        /*0002*/ 	.short	(.L_16 - .L_15)
	.align		4
.L_15:
        /*0004*/ 	.word	index@(_ZN7cutlass13device_kernelINS_4fmha6kernel13FmhaKernelTmaINS1_10collective15FmhaMainloopTmaINS_10bfloat16_tEfN4cute5tupleIJNS7_1CILi64EEENS9_ILi128EEENS9_ILi112EEEEEENS4_12CausalFusionEJEEENS4_15FmhaFwdEpilogueIS6_fNS8_IJSA_SC_SB_EEEEEJEEEEEvNT_6ParamsE)
        /*0008*/ 	.word	0x000000a8


	//----- nvinfo : EIATTR_FRAME_SIZE
	.align		4
.L_16:
        /*000c*/ 	.byte	0x04, 0x11
        /*000e*/ 	.short	(.L_18 - .L_17)
	.align		4
.L_17:
        /*0010*/ 	.word	index@($__internal_0_$__cuda_sm20_rcp_rn_f32_slowpath)
        /*0014*/ 	.word	0x00000000


	//----- nvinfo : EIATTR_FRAME_SIZE
	.align		4
.L_18:
        /*0018*/ 	.byte	0x04, 0x11
        /*001a*/ 	.short	(.L_20 - .L_19)
	.align		4
.L_19:
        /*001c*/ 	.word	index@(_ZN7cutlass13device_kernelINS_4fmha6kernel13FmhaKernelTmaINS1_10collective15FmhaMainloopTmaINS_10bfloat16_tEfN4cute5tupleIJNS7_1CILi64EEENS9_ILi128EEENS9_ILi112EEEEEENS4_12CausalFusionEJEEENS4_15FmhaFwdEpilogueIS6_fNS8_IJSA_SC_SB_EEEEEJEEEEEvNT_6ParamsE)
        /*0020*/ 	.word	0x00000000


	//----- nvinfo : EIATTR_MIN_STACK_SIZE
	.align		4
.L_20:
        /*0024*/ 	.byte	0x04, 0x12
        /*0026*/ 	.short	(.L_22 - .L_21)
	.align		4
.L_21:
        /*0028*/ 	.word	index@(_ZN7cutlass13device_kernelINS_4fmha6kernel13FmhaKernelTmaINS1_10collective15FmhaMainloopTmaINS_10bfloat16_tEfN4cute5tupleIJNS7_1CILi64EEENS9_ILi128EEENS9_ILi112EEEEEENS4_12CausalFusionEJEEENS4_15FmhaFwdEpilogueIS6_fNS8_IJSA_SC_SB_EEEEEJEEEEEvNT_6ParamsE)
        /*002c*/ 	.word	0x00000000
.L_22:


//--------------------- .nv.compat                --------------------------
	.section	.nv.compat,"",@"SHT_CUDA_COMPAT_INFO"
	.align	4
        /*0000*/ 	.byte	0x02, 0x09, 0x01, 0x00, 0x02, 0x02, 0x04, 0x00, 0x02, 0x05, 0x05, 0x00, 0x03, 0x07, 0x01, 0x01
        /*0010*/ 	.byte	0x02, 0x03, 0x01, 0x00, 0x02, 0x06, 0x01, 0x00, 0x04, 0x0b, 0x08, 0x00, 0x00, 0x00, 0x00, 0x00
        /*0020*/ 	.byte	0x00, 0x00, 0x00, 0x00


//--------------------- .nv.info._ZN7cutlass13device_kernelINS_4fmha6kernel13FmhaKernelTmaINS1_10collective15FmhaMainloopTmaINS_10bfloat16_tEfN4cute5tupleIJNS7_1CILi64EEENS9_ILi128EEENS9_ILi112EEEEEENS4_12CausalFusionEJEEENS4_15FmhaFwdEpilogueIS6_fNS8_IJSA_SC_SB_EEEEEJEEEEEvNT_6ParamsE --------------------------
	.section	.nv.info._ZN7cutlass13device_kernelINS_4fmha6kernel13FmhaKernelTmaINS1_10collective15FmhaMainloopTmaINS_10bfloat16_tEfN4cute5tupleIJNS7_1CILi64EEENS9_ILi128EEENS9_ILi112EEEEEENS4_12CausalFusionEJEEENS4_15FmhaFwdEpilogueIS6_fNS8_IJSA_SC_SB_EEEEEJEEEEEvNT_6ParamsE,"",@"SHT_CUDA_INFO"
	.sectionflags	@""
	.align	4


	//----- nvinfo : EIATTR_CUDA_API_VERSION
	.align		4
        /*0000*/ 	.byte	0x04, 0x37
        /*0002*/ 	.short	(.L_24 - .L_23)
.L_23:
        /*0004*/ 	.word	0x00000082


	//----- nvinfo : EIATTR_KPARAM_INFO
	.align		4
.L_24:
        /*0008*/ 	.byte	0x04, 0x17
        /*000a*/ 	.short	(.L_26 - .L_25)
.L_25:
        /*000c*/ 	.word	0x00000000
        /*0010*/ 	.short	0x0000
        /*0012*/ 	.short	0x0070
        /*0014*/ 	.byte	0x00, 0xf0, 0x01, 0x20


	//----- nvinfo : EIATTR_SPARSE_MMA_MASK
	.align		4
.L_26:
        /*0018*/ 	.byte	0x03, 0x50
        /*001a*/ 	.short	0x0000


	//----- nvinfo : EIATTR_MAXREG_COUNT
	.align		4
        /*001c*/ 	.byte	0x03, 0x1b
        /*001e*/ 	.short	0x00ff


	//----- nvinfo : EIATTR_NUM_BARRIERS
	.align		4
        /*0020*/ 	.byte	0x02, 0x4c
        /*0022*/ 	.byte	0x02
	.zero		1


	//----- nvinfo : EIATTR_EXTERNS
	.align		4
        /*0024*/ 	.byte	0x04, 0x0f
        /*0026*/ 	.short	(.L_28 - .L_27)


	//   ....[0]....
	.align		4
.L_27:
        /*0028*/ 	.word	index@(__assertfail)


	//----- nvinfo : EIATTR_MERCURY_ISA_VERSION
	.align		4
.L_28:
        /*002c*/ 	.byte	0x03, 0x5f
        /*002e*/ 	.short	0x0101


	//----- nvinfo : EIATTR_COOP_GROUP_MASK_REGIDS
	.align		4
        /*0030*/ 	.byte	0x04, 0x29
        /*0032*/ 	.short	(.L_30 - .L_29)


	//   ....[0]....
.L_29:
        /*0034*/ 	.word	0xffffffff


	//   ....[1]....
        /*0038*/ 	.word	0xffffffff


	//   ....[2]....
        /*003c*/ 	.word	0xffffffff


	//   ....[3]....
        /*0040*/ 	.word	0xffffffff


	//   ....[4]....
        /*0044*/ 	.word	0xffffffff


	//   ....[5]....
        /*0048*/ 	.word	0xffffffff


	//   ....[6]....
        /*004c*/ 	.word	0xffffffff


	//   ....[7]....
        /*0050*/ 	.word	0xffffffff


	//   ....[8]....
        /*0054*/ 	.word	0xffffffff


	//   ....[9]....
        /*0058*/ 	.word	0xffffffff


	//   ....[10]....
        /*005c*/ 	.word	0xffffffff


	//   ....[11]....
        /*0060*/ 	.word	0xffffffff


	//   ....[12]....
        /*0064*/ 	.word	0xffffffff


	//   ....[13]....
        /*0068*/ 	.word	0xffffffff


	//   ....[14]....
        /*006c*/ 	.word	0xffffffff


	//   ....[15]....
        /*0070*/ 	.word	0xffffffff


	//   ....[16]....
        /*0074*/ 	.word	0xffffffff


	//   ....[17]....
        /*0078*/ 	.word	0xffffffff


	//   ....[18]....
        /*007c*/ 	.word	0xffffffff


	//   ....[19]....
        /*0080*/ 	.word	0xffffffff


	//   ....[20]....
        /*0084*/ 	.word	0xffffffff


	//----- nvinfo : EIATTR_COOP_GROUP_INSTR_OFFSETS
	.align		4
.L_30:
        /*0088*/ 	.byte	0x04, 0x28
        /*008a*/ 	.short	(.L_32 - .L_31)


	//   ....[0]....
.L_31:
        /*008c*/ 	.word	0x00000050


	//   ....[1]....
        /*0090*/ 	.word	0x00000140


	//   ....[2]....
        /*0094*/ 	.word	0x00000270


	//   ....[3]....
        /*0098*/ 	.word	0x00000410


	//   ....[4]....
        /*009c*/ 	.word	0x000005c0


	//   ....[5]....
        /*00a0*/ 	.word	0x00002fc0


	//   ....[6]....
        /*00a4*/ 	.word	0x000030e0


	//   ....[7]....
        /*00a8*/ 	.word	0x00003160


	//   ....[8]....
        /*00ac*/ 	.word	0x00003230


	//   ....[9]....
        /*00b0*/ 	.word	0x00007110


	//   ....[10]....
        /*00b4*/ 	.word	0x00007120


	//   ....[11]....
        /*00b8*/ 	.word	0x00007150


	//   ....[12]....
        /*00bc*/ 	.word	0x00007160


	//   ....[13]....
        /*00c0*/ 	.word	0x0000c200


	//   ....[14]....
        /*00c4*/ 	.word	0x0000c210


	//   ....[15]....
        /*00c8*/ 	.word	0x0000c250


	//   ....[16]....
        /*00cc*/ 	.word	0x0000c270


	//   ....[17]....
        /*00d0*/ 	.word	0x00010220


	//   ....[18]....
        /*00d4*/ 	.word	0x00010260


	//   ....[19]....
        /*00d8*/ 	.word	0x000102a0


	//   ....[20]....
        /*00dc*/ 	.word	0x000102b0


	//----- nvinfo : EIATTR_SYSCALL_OFFSETS
	.align		4
.L_32:
        /*00e0*/ 	.byte	0x04, 0x46
        /*00e2*/ 	.short	(.L_34 - .L_33)


	//   ....[0]....
.L_33:
        /*00e4*/ 	.word	0x00010d60


	//   ....[1]....
        /*00e8*/ 	.word	0x00010e80


	//----- nvinfo : EIATTR_MBARRIER_INSTR_OFFSETS
	.align		4
.L_34:
        /*00ec*/ 	.byte	0x04, 0x39
        /*00ee*/ 	.short	(.L_36 - .L_35)


	//   ....[0]....
.L_35:
        /*00f0*/ 	.word	0x00000240
        /*00f4*/ 	.word	0x000000ff
        /*00f8*/ 	.word	0x0001f840
        /*00fc*/ 	.short	0x0100
        /*00fe*/ 	.byte	0x08
	.zero		1


	//   ....[1]....
        /*0100*/ 	.word	0x00000250
        /*0104*/ 	.word	0x000000ff
        /*0108*/ 	.word	0x0001f848
        /*010c*/ 	.short	0x0100
        /*010e*/ 	.byte	0x08
	.zero		1


	//   ....[2]....
        /*0110*/ 	.word	0x00000380
        /*0114*/ 	.word	0x000000ff
        /*0118*/ 	.word	0x0001f800
        /*011c*/ 	.short	0x0100
        /*011e*/ 	.byte	0x08
	.zero		1


	//   ....[3]....
        /*0120*/ 	.word	0x00000390
        /*0124*/ 	.word	0x000000ff
        /*0128*/ 	.word	0x0001f820
        /*012c*/ 	.short	0x0100
        /*012e*/ 	.byte	0x08
	.zero		1


	//   ....[4]....
        /*0130*/ 	.word	0x000003a0
        /*0134*/ 	.word	0x000000ff
        /*0138*/ 	.word	0x0001f808
        /*013c*/ 	.short	0x0100
        /*013e*/ 	.byte	0x08
	.zero		1


	//   ....[5]....
        /*0140*/ 	.word	0x000003b0
        /*0144*/ 	.word	0x000000ff
        /*0148*/ 	.word	0x0001f828
        /*014c*/ 	.short	0x0100
        /*014e*/ 	.byte	0x08
	.zero		1


	//   ....[6]....
        /*0150*/ 	.word	0x000003c0
        /*0154*/ 	.word	0x000000ff
        /*0158*/ 	.word	0x0001f810
        /*015c*/ 	.short	0x0100
        /*015e*/ 	.byte	0x08
	.zero		1


	//   ....[7]....
        /*0160*/ 	.word	0x000003d0
        /*0164*/ 	.word	0x000000ff
        /*0168*/ 	.word	0x0001f830
        /*016c*/ 	.short	0x0100
        /*016e*/ 	.byte	0x08
	.zero		1


	//   ....[8]....
        /*0170*/ 	.word	0x000003e0
        /*0174*/ 	.word	0x000000ff
        /*0178*/ 	.word	0x0001f818
        /*017c*/ 	.short	0x0100
        /*017e*/ 	.byte	0x08
	.zero		1


	//   ....[9]....
        /*0180*/ 	.word	0x000003f0
        /*0184*/ 	.word	0x000000ff
        /*0188*/ 	.word	0x0001f838
        /*018c*/ 	.short	0x0100
        /*018e*/ 	.byte	0x08
	.zero		1


	//   ....[10]....
        /*0190*/ 	.word	0x00000520
        /*0194*/ 	.word	0x000000ff
        /*0198*/ 	.word	0x0001f850
        /*019c*/ 	.short	0x0100
        /*019e*/ 	.byte	0x08
	.zero		1


	//   ....[11]....
        /*01a0*/ 	.word	0x00000530
        /*01a4*/ 	.word	0x000000ff
        /*01a8*/ 	.word	0x0001f870
        /*01ac*/ 	.short	0x0100
        /*01ae*/ 	.byte	0x08
	.zero		1


	//   ....[12]....
        /*01b0*/ 	.word	0x00000540
        /*01b4*/ 	.word	0x000000ff
        /*01b8*/ 	.word	0x0001f858
        /*01bc*/ 	.short	0x0100
        /*01be*/ 	.byte	0x08
	.zero		1


	//   ....[13]....
        /*01c0*/ 	.word	0x00000550
        /*01c4*/ 	.word	0x000000ff
        /*01c8*/ 	.word	0x0001f878
        /*01cc*/ 	.short	0x0100
        /*01ce*/ 	.byte	0x08
	.zero		1


	//   ....[14]....
        /*01d0*/ 	.word	0x00000560
        /*01d4*/ 	.word	0x000000ff
        /*01d8*/ 	.word	0x0001f860
        /*01dc*/ 	.short	0x0100
        /*01de*/ 	.byte	0x08
	.zero		1


	//   ....[15]....
        /*01e0*/ 	.word	0x00000570
        /*01e4*/ 	.word	0x000000ff
        /*01e8*/ 	.word	0x0001f880
        /*01ec*/ 	.short	0x0100
        /*01ee*/ 	.byte	0x08
	.zero		1


	//   ....[16]....
        /*01f0*/ 	.word	0x00000580
        /*01f4*/ 	.word	0x000000ff
        /*01f8*/ 	.word	0x0001f868
        /*01fc*/ 	.short	0x0100
        /*01fe*/ 	.byte	0x08
	.zero		1


	//   ....[17]....
        /*0200*/ 	.word	0x00000590
        /*0204*/ 	.word	0x000000ff
        /*0208*/ 	.word	0x0001f888
        /*020c*/ 	.short	0x0100
        /*020e*/ 	.byte	0x08
	.zero		1


	//   ....[18]....
        /*0210*/ 	.word	0x000007a0
        /*0214*/ 	.word	0x00000004
        /*0218*/ 	.word	0x0001f848
        /*021c*/ 	.short	0x010a
        /*021e*/ 	.byte	0x3f
	.zero		1


	//   ....[19]....
        /*0220*/ 	.word	0x00000c70
        /*0224*/ 	.word	0x00000004
        /*0228*/ 	.word	0x0001f820
        /*022c*/ 	.short	0x010a
        /*022e*/ 	.byte	0x3f
	.zero		1


	//   ....[20]....
        /*0230*/ 	.word	0x00001070
        /*0234*/ 	.word	0x00000003
        /*0238*/ 	.word	0x0001f820
        /*023c*/ 	.short	0x010a
        /*023e*/ 	.byte	0x3f
	.zero		1


	//   ....[21]....
        /*0240*/ 	.word	0x00001500
        /*0244*/ 	.word	0x00000003
        /*0248*/ 	.word	0x0001f820
        /*024c*/ 	.short	0x010a
        /*024e*/ 	.byte	0x3f
	.zero		1


	//   ....[22]....
        /*0250*/ 	.word	0x00001960
        /*0254*/ 	.word	0x00000008
        /*0258*/ 	.word	0x0001f820
        /*025c*/ 	.short	0x010a
        /*025e*/ 	.byte	0x3f
	.zero		1


	//   ....[23]....
        /*0260*/ 	.word	0x00001e40
        /*0264*/ 	.word	0x00000002
        /*0268*/ 	.word	0x0001f840
        /*026c*/ 	.short	0x010a
        /*026e*/ 	.byte	0x3f
	.zero		1


	//   ....[24]....
        /*0270*/ 	.word	0x00001f20
        /*0274*/ 	.word	0x00000002
        /*0278*/ 	.word	0x0001f800
        /*027c*/ 	.short	0x010a
        /*027e*/ 	.byte	0x3f
	.zero		1


	//   ....[25]....
        /*0280*/ 	.word	0x00005010
        /*0284*/ 	.word	0x00000002
        /*0288*/ 	.word	0x0001f808
        /*028c*/ 	.short	0x010a
        /*028e*/ 	.byte	0x3f
	.zero		1


	//   ....[26]....
        /*0290*/ 	.word	0x000063a0
        /*0294*/ 	.word	0x00000018
        /*0298*/ 	.word	0x00000000
        /*029c*/ 	.short	0x0101
        /*029e*/ 	.byte	0x3f
	.zero		1


	//   ....[27]....
        /*02a0*/ 	.word	0x00006460
        /*02a4*/ 	.word	0x00000018
        /*02a8*/ 	.word	0x0001f800
        /*02ac*/ 	.short	0x010a
        /*02ae*/ 	.byte	0x3f
	.zero		1


	//   ....[28]....
        /*02b0*/ 	.word	0x00006850
        /*02b4*/ 	.word	0x00000011
        /*02b8*/ 	.word	0x0001f820
        /*02bc*/ 	.short	0x010a
        /*02be*/ 	.byte	0x3f
	.zero		1


	//   ....[29]....
        /*02c0*/ 	.word	0x00007230
        /*02c4*/ 	.word	0x0000009d
        /*02c8*/ 	.word	0x00000000
        /*02cc*/ 	.short	0x0101
        /*02ce*/ 	.byte	0x3f
	.zero		1


	//   ....[30]....
        /*02d0*/ 	.word	0x00007680
        /*02d4*/ 	.word	0x0000009e
        /*02d8*/ 	.word	0x0001f800
        /*02dc*/ 	.short	0x010a
        /*02de*/ 	.byte	0x3f
	.zero		1


	//   ....[31]....
        /*02e0*/ 	.word	0x0000a520
        /*02e4*/ 	.word	0x0000000c
        /*02e8*/ 	.word	0x00000000
        /*02ec*/ 	.short	0x0101
        /*02ee*/ 	.byte	0x3f
	.zero		1


	//   ....[32]....
        /*02f0*/ 	.word	0x0000a5b0
        /*02f4*/ 	.word	0x00000018
        /*02f8*/ 	.word	0x0001f820
        /*02fc*/ 	.short	0x010a
        /*02fe*/ 	.byte	0x3f
	.zero		1


	//   ....[33]....
        /*0300*/ 	.word	0x0000aae0
        /*0304*/ 	.word	0x00000018
        /*0308*/ 	.word	0x0001f800
        /*030c*/ 	.short	0x010a
        /*030e*/ 	.byte	0x3f
	.zero		1


	//   ....[34]....
        /*0310*/ 	.word	0x0000af70
        /*0314*/ 	.word	0x00000011
        /*0318*/ 	.word	0x0001f820
        /*031c*/ 	.short	0x010a
        /*031e*/ 	.byte	0x3f
	.zero		1


	//   ....[35]....
        /*0320*/ 	.word	0x0000c290
        /*0324*/ 	.word	0x0000009a
        /*0328*/ 	.word	0x00000000
        /*032c*/ 	.short	0x0101
        /*032e*/ 	.byte	0x3f
	.zero		1


	//   ....[36]....
        /*0330*/ 	.word	0x0000c7b0
        /*0334*/ 	.word	0x000000a1
        /*0338*/ 	.word	0x0001f800
        /*033c*/ 	.short	0x010a
        /*033e*/ 	.byte	0x3f
	.zero		1


	//   ....[37]....
        /*0340*/ 	.word	0x0000fc40
        /*0344*/ 	.word	0x00000007
        /*0348*/ 	.word	0x00000000
        /*034c*/ 	.short	0x0101
        /*034e*/ 	.byte	0x3f
	.zero		1


	//   ....[38]....
        /*0350*/ 	.word	0x0000fcc0
        /*0354*/ 	.word	0x00000007
        /*0358*/ 	.word	0x0001f820
        /*035c*/ 	.short	0x010a
        /*035e*/ 	.byte	0x3f
	.zero		1


	//----- nvinfo : EIATTR_NUM_MBARRIERS
	.align		4
.L_36:
        /*0360*/ 	.byte	0x03, 0x38
        /*0362*/ 	.short	0x0012


	//----- nvinfo : EIATTR_EXIT_INSTR_OFFSETS
	.align		4
        /*0364*/ 	.byte	0x04, 0x1c
        /*0366*/ 	.short	(.L_38 - .L_37)


	//   ....[0]....
.L_37:
        /*0368*/ 	.word	0x00011f50


	//----- nvinfo : EIATTR_MAX_THREADS
	.align		4
.L_38:
        /*036c*/ 	.byte	0x04, 0x05
        /*036e*/ 	.short	(.L_40 - .L_39)
.L_39:
        /*0370*/ 	.word	0x00000080
        /*0374*/ 	.word	0x00000001
        /*0378*/ 	.word	0x00000001


	//----- nvinfo : EIATTR_CRS_STACK_SIZE
	.align		4
.L_40:
        /*037c*/ 	.byte	0x04, 0x1e
        /*037e*/ 	.short	(.L_42 - .L_41)
.L_41:
        /*0380*/ 	.word	0x00000000


	//----- nvinfo : EIATTR_CBANK_PARAM_SIZE
	.align		4
.L_42:
        /*0384*/ 	.byte	0x03, 0x19
        /*0386*/ 	.short	0x0870


	//----- nvinfo : EIATTR_PARAM_CBANK
	.align		4
        /*0388*/ 	.byte	0x04, 0x0a
        /*038a*/ 	.short	(.L_44 - .L_43)
	.align		4
.L_43:
        /*038c*/ 	.word	index@(.nv.constant0._ZN7cutlass13device_kernelINS_4fmha6kernel13FmhaKernelTmaINS1_10collective15FmhaMainloopTmaINS_10bfloat16_tEfN4cute5tupleIJNS7_1CILi64EEENS9_ILi128EEENS9_ILi112EEEEEENS4_12CausalFusionEJEEENS4_15FmhaFwdEpilogueIS6_fNS8_IJSA_SC_SB_EEEEEJEEEEEvNT_6ParamsE)
        /*0390*/ 	.short	0x0210
        /*0392*/ 	.short	0x0870


	//----- nvinfo : EIATTR_SW_WAR
	.align		4
.L_44:
        /*0394*/ 	.byte	0x04, 0x36
        /*0396*/ 	.short	(.L_46 - .L_45)
.L_45:
        /*0398*/ 	.word	0x00000008
.L_46:


//--------------------- .nv.callgraph             --------------------------
	.section	.nv.callgraph,"",@"SHT_CUDA_CALLGRAPH"
	.align	4
	.sectionentsize	8
	.align		4
        /*0000*/ 	.word	0x00000000
	.align		4
        /*0004*/ 	.word	0xffffffff
	.align		4
        /*0008*/ 	.word	index@(_ZN7cutlass13device_kernelINS_4fmha6kernel13FmhaKernelTmaINS1_10collective15FmhaMainloopTmaINS_10bfloat16_tEfN4cute5tupleIJNS7_1CILi64EEENS9_ILi128EEENS9_ILi112EEEEEENS4_12CausalFusionEJEEENS4_15FmhaFwdEpilogueIS6_fNS8_IJSA_SC_SB_EEEEEJEEEEEvNT_6ParamsE)
	.align		4
        /*000c*/ 	.word	index@(__assertfail)
	.align		4
        /*0010*/ 	.word	0x00000000
	.align		4
        /*0014*/ 	.word	0xfffffffe
	.align		4
        /*0018*/ 	.word	0x00000000
	.align		4
        /*001c*/ 	.word	0xfffffffd
	.align		4
        /*0020*/ 	.word	0x00000000
	.align		4
        /*0024*/ 	.word	0xfffffffc


//--------------------- .nv.constant4             --------------------------
	.section	.nv.constant4,"a",@progbits
	.align	8
	.align		8
.nv.constant4:
        /*0000*/ 	.dword	__assertfail
	.align		8
        /*0008*/ 	.dword	__unnamed_1
	.align		8
        /*0010*/ 	.dword	__unnamed_2
	.align		8
        /*0018*/ 	.dword	_ZN39_INTERNAL_dafa7112_4_k_cu_3230078f_29864cuda3std3__45__cpo5beginE
	.align		8
        /*0020*/ 	.dword	_ZN39_INTERNAL_dafa7112_4_k_cu_3230078f_29864cuda3std3__45__cpo3endE
	.align		8
        /*0028*/ 	.dword	_ZN39_INTERNAL_dafa7112_4_k_cu_3230078f_29864cuda3std3__45__cpo6cbeginE
	.align		8
        /*0030*/ 	.dword	_ZN39_INTERNAL_dafa7112_4_k_cu_3230078f_29864cuda3std3__45__cpo4cendE
	.align		8
        /*0038*/ 	.dword	_ZN39_INTERNAL_dafa7112_4_k_cu_3230078f_29864cuda3std3__441_GLOBAL__N__dafa7112_4_k_cu_3230078f_29866ignoreE
	.align		8
        /*0040*/ 	.dword	_ZN39_INTERNAL_dafa7112_4_k_cu_3230078f_29864cuda3std3__419piecewise_constructE
	.align		8
        /*0048*/ 	.dword	_ZN39_INTERNAL_dafa7112_4_k_cu_3230078f_29864cuda3std3__48in_placeE
	.align		8
        /*0050*/ 	.dword	_ZN39_INTERNAL_dafa7112_4_k_cu_3230078f_29864cuda3std6ranges3__45__cpo4swapE
	.align		8
        /*0058*/ 	.dword	_ZN39_INTERNAL_dafa7112_4_k_cu_3230078f_29864cuda3std6ranges3__45__cpo9iter_moveE
	.align		8
        /*0060*/ 	.dword	_ZN39_INTERNAL_dafa7112_4_k_cu_3230078f_29864cute7productE
	.align		8
        /*0068*/ 	.dword	_ZN39_INTERNAL_dafa7112_4_k_cu_3230078f_29864cute1_E
	.align		8
        /*0070*/ 	.dword	$str$23
	.align		8
        /*0078*/ 	.dword	$str$24


//--------------------- .text._ZN7cutlass13device_kernelINS_4fmha6kernel13FmhaKernelTmaINS1_10collective15FmhaMainloopTmaINS_10bfloat16_tEfN4cute5tupleIJNS7_1CILi64EEENS9_ILi128EEENS9_ILi112EEEEEENS4_12CausalFusionEJEEENS4_15FmhaFwdEpilogueIS6_fNS8_IJSA_SC_SB_EEEEEJEEEEEvNT_6ParamsE --------------------------
	.section	.text._ZN7cutlass13device_kernelINS_4fmha6kernel13FmhaKernelTmaINS1_10collective15FmhaMainloopTmaINS_10bfloat16_tEfN4cute5tupleIJNS7_1CILi64EEENS9_ILi128EEENS9_ILi112EEEEEENS4_12CausalFusionEJEEENS4_15FmhaFwdEpilogueIS6_fNS8_IJSA_SC_SB_EEEEEJEEEEEvNT_6ParamsE,"ax",@progbits
	.align	128
.text._ZN7cutlass13device_kernelINS_4fmha6kernel13FmhaKernelTmaINS1_10collective15FmhaMainloopTmaINS_10bfloat16_tEfN4cute5tupleIJNS7_1CILi64EEENS9_ILi128EEENS9_ILi112EEEEEENS4_12CausalFusionEJEEENS4_15FmhaFwdEpilogueIS6_fNS8_IJSA_SC_SB_EEEEEJEEEEEvNT_6ParamsE:
        .type           _ZN7cutlass13device_kernelINS_4fmha6kernel13FmhaKernelTmaINS1_10collective15FmhaMainloopTmaINS_10bfloat16_tEfN4cute5tupleIJNS7_1CILi64EEENS9_ILi128EEENS9_ILi112EEEEEENS4_12CausalFusionEJEEENS4_15FmhaFwdEpilogueIS6_fNS8_IJSA_SC_SB_EEEEEJEEEEEvNT_6ParamsE,@function
        .size           _ZN7cutlass13device_kernelINS_4fmha6kernel13FmhaKernelTmaINS1_10collective15FmhaMainloopTmaINS_10bfloat16_tEfN4cute5tupleIJNS7_1CILi64EEENS9_ILi128EEENS9_ILi112EEEEEENS4_12CausalFusionEJEEENS4_15FmhaFwdEpilogueIS6_fNS8_IJSA_SC_SB_EEEEEJEEEEEvNT_6ParamsE,(.L_x_88 - _ZN7cutlass13device_kernelINS_4fmha6kernel13FmhaKernelTmaINS1_10collective15FmhaMainloopTmaINS_10bfloat16_tEfN4cute5tupleIJNS7_1CILi64EEENS9_ILi128EEENS9_ILi112EEEEEENS4_12CausalFusionEJEEENS4_15FmhaFwdEpilogueIS6_fNS8_IJSA_SC_SB_EEEEEJEEEEEvNT_6ParamsE)
        .other          _ZN7cutlass13device_kernelINS_4fmha6kernel13FmhaKernelTmaINS1_10collective15FmhaMainloopTmaINS_10bfloat16_tEfN4cute5tupleIJNS7_1CILi64EEENS9_ILi128EEENS9_ILi112EEEEEENS4_12CausalFusionEJEEENS4_15FmhaFwdEpilogueIS6_fNS8_IJSA_SC_SB_EEEEEJEEEEEvNT_6ParamsE,@"STO_CUDA_ENTRY STV_DEFAULT"
_ZN7cutlass13device_kernelINS_4fmha6kernel13FmhaKernelTmaINS1_10collective15FmhaMainloopTmaINS_10bfloat16_tEfN4cute5tupleIJNS7_1CILi64EEENS9_ILi128EEENS9_ILi112EEEEEENS4_12CausalFusionEJEEENS4_15FmhaFwdEpilogueIS6_fNS8_IJSA_SC_SB_EEEEEJEEEEEvNT_6ParamsE:
[----:B------:R-:W1:Y:S01]  /*0000*/  LDC R1, c[0x0][0x28] ;  /* 0x00000a00ff017b82 */ /* 0x000e620000000800 */
[----:B------:R-:W2:Y:S01]  /*0010*/  S2R R16, SR_TID.X ;  /* 0x0000000000107919 */ /* 0x000ea20000002100 */
[----:B------:R-:W-:Y:S01]  /*0020*/  ELECT P0, URZ, PT ;  /* 0x00000000003f782f */ /* 0x000fe20003800000 */
[----:B------:R-:W-:Y:S01]  /*0030*/  BSSY B0, `(.L_x_0) ;  /* 0x0000010000007945 */ /* 0x000fe20003800000 */
[----:B--2---:R-:W-:-:S05]  /*0040*/  SHF.R.U32.HI R10, RZ, 0x5, R16 ;  /* 0x00000005ff0a7819 */ /* 0x004fca0000011610 */
[----:B------:R-:W2:Y:S02]  /*0050*/  SHFL.IDX PT, R0, R10, RZ, 0x1f ;  /* 0x00001fff0a007589 */ /* 0x000ea400000e0000 */
[----:B--2---:R-:W-:-:S13]  /*0060*/  ISETP.NE.OR P0, PT, R0, RZ, !P0 ;  /* 0x000000ff0000720c */ /* 0x004fda0004705670 */
[----:B-1----:R-:W-:Y:S05]  /*0070*/  @P0 BRA `(.L_x_1) ;  /* 0x00000000002c0947 */ /* 0x002fea0003800000 */
[----:B------:R-:W-:Y:S02]  /*0080*/  ULDC.64 UR4, c[0x0][0x198] ;  /* 0x0000660000047ab9 */ /* 0x000fe40000000a00 */
[----:B------:R-:W-:Y:S02]  /*0090*/  UIADD3 UR6, UP0, UR4, 0xf0, URZ ;  /* 0x000000f004067890 */ /* 0x000fe4000ff1e03f */
[----:B------:R-:W-:Y:S02]  /*00a0*/  UIADD3 UR8, UP1, UR4, 0x1f0, URZ ;  /* 0x000001f004087890 */ /* 0x000fe4000ff3e03f */
[----:B------:R-:W-:Y:S02]  /*00b0*/  UIADD3 UR4, UP2, UR4, 0x2f0, URZ ;  /* 0x000002f004047890 */ /* 0x000fe4000ff5e03f */
[----:B------:R-:W-:Y:S02]  /*00c0*/  UIADD3.X UR7, URZ, UR5, URZ, UP0, !UPT ;  /* 0x000000053f077290 */ /* 0x000fe400087fe43f */
[----:B------:R-:W-:-:S02]  /*00d0*/  UIADD3.X UR9, URZ, UR5, URZ, UP1, !UPT ;  /* 0x000000053f097290 */ /* 0x000fc40008ffe43f */
[----:B------:R-:W-:-:S05]  /*00e0*/  UIADD3.X UR5, URZ, UR5, URZ, UP2, !UPT ;  /* 0x000000053f057290 */ /* 0x000fca00097fe43f */
[----:B------:R1:W-:Y:S02]  /*00f0*/  UTMACCTL.PF [UR6] ;  /* 0x00000000060079b9 */ /* 0x0003e40008040000 */
[----:B------:R1:W-:Y:S02]  /*0100*/  UTMACCTL.PF [UR8] ;  /* 0x00000000080079b9 */ /* 0x0003e40008040000 */
[----:B------:R1:W-:Y:S02]  /*0110*/  UTMACCTL.PF [UR4] ;  /* 0x00000000040079b9 */ /* 0x0003e40008040000 */
[----:B-1----:R-:W-:Y:S01]  /*0120*/  NOP ;  /* 0x0000000000007918 */ /* 0x002fe20000000000 */
.L_x_1:
[----:B------:R-:W-:Y:S05]  /*0130*/  BSYNC B0 ;  /* 0x0000000000007941 */ /* 0x000fea0003800000 */
.L_x_0:
[----:B------:R-:W1:Y:S02]  /*0140*/  SHFL.IDX PT, R0, R10, RZ, 0x1f ;  /* 0x00001fff0a007589 */ /* 0x000e6400000e0000 */
[----:B-1----:R-:W-:-:S13]  /*0150*/  ISETP.NE.AND P0, PT, R0, RZ, PT ;  /* 0x000000ff0000720c */ /* 0x002fda0003f05270 */
[----:B------:R-:W-:Y:S05]  /*0160*/  @P0 BRA `(.L_x_2) ;  /* 0x0000000000400947 */ /* 0x000fea0003800000 */
[----:B------:R-:W1:Y:S01]  /*0170*/  S2UR UR8, SR_CgaCtaId ;  /* 0x00000000000879c3 */ /* 0x000e620000008800 */
[----:B------:R-:W-:Y:S01]  /*0180*/  UMOV UR4, 0x400 ;  /* 0x0000040000047882 */ /* 0x000fe20000000000 */
[----:B------:R-:W-:Y:S01]  /*0190*/  UMOV UR5, 0x1 ;  /* 0x0000000100057882 */ /* 0x000fe20000000000 */
[----:B------:R-:W-:Y:S01]  /*01a0*/  UMOV UR6, 0x80 ;  /* 0x0000008000067882 */ /* 0x000fe20000000000 */
[----:B------:R-:W-:Y:S01]  /*01b0*/  ELECT P0, URZ, PT ;  /* 0x00000000003f782f */ /* 0x000fe20003800000 */
[----:B------:R-:W-:-:S04]  /*01c0*/  UIADD3 UR6, -UR6, 0x100000, URZ ;  /* 0x0010000006067890 */ /* 0x000fc8000fffe13f */
[----:B------:R-:W-:Y:S02]  /*01d0*/  USHF.L.U32 UR7, UR6, 0xb, URZ ;  /* 0x0000000b06077899 */ /* 0x000fe4000800063f */
[----:B------:R-:W-:Y:S02]  /*01e0*/  USHF.L.U32 UR6, UR6, 0x1, URZ ;  /* 0x0000000106067899 */ /* 0x000fe4000800063f */
[----:B-1----:R-:W-:Y:S02]  /*01f0*/  ULEA UR8, UR8, UR4, 0x18 ;  /* 0x0000000408087291 */ /* 0x002fe4000f8ec03f */
[----:B------:R-:W-:-:S04]  /*0200*/  UIADD3 UR4, -UR5, 0x100000, URZ ;  /* 0x0010000005047890 */ /* 0x000fc8000fffe13f */
[----:B------:R-:W-:Y:S02]  /*0210*/  USHF.L.U32 UR5, UR4, 0xb, URZ ;  /* 0x0000000b04057899 */ /* 0x000fe4000800063f */
[----:B------:R-:W-:Y:S01]  /*0220*/  USHF.L.U32 UR4, UR4, 0x1, URZ ;  /* 0x0000000104047899 */ /* 0x000fe2000800063f */
[----:B------:R-:W1:Y:S11]  /*0230*/  FENCE.VIEW.ASYNC.S ;  /* 0x00000000000073c6 */ /* 0x000e760000000000 */
[----:B-1----:R1:W2:Y:S01]  /*0240*/  SYNCS.EXCH.64 URZ, [UR8+0x1f840], UR4 ;  /* 0x01f84004083f75b2 */ /* 0x0022a20008000100 */
[----:B------:R1:W3:Y:S01]  /*0250*/  SYNCS.EXCH.64 URZ, [UR8+0x1f848], UR6 ;  /* 0x01f84806083f75b2 */ /* 0x0002e20008000100 */
[----:B------:R-:W-:Y:S01]  /*0260*/  NOP ;  /* 0x0000000000007918 */ /* 0x000fe20000000000 */
.L_x_2:
[----:B------:R-:W4:Y:S01]  /*0270*/  SHFL.IDX PT, R0, R10, RZ, 0x1f ;  /* 0x00001fff0a007589 */ /* 0x000f2200000e0000 */
[----:B------:R-:W-:Y:S01]  /*0280*/  NOP ;  /* 0x0000000000007918 */ /* 0x000fe20000000000 */
[----:B----4-:R-:W-:-:S13]  /*0290*/  ISETP.NE.AND P0, PT, R0, RZ, PT ;  /* 0x000000ff0000720c */ /* 0x010fda0003f05270 */
[----:B------:R-:W-:Y:S05]  /*02a0*/  @P0 BRA `(.L_x_3) ;  /* 0x0000000000580947 */ /* 0x000fea0003800000 */
[----:B-1----:R-:W1:Y:S01]  /*02b0*/  S2UR UR5, SR_CgaCtaId ;  /* 0x00000000000579c3 */ /* 0x002e620000008800 */
[----:B------:R-:W-:Y:S01]  /*02c0*/  UMOV UR4, 0x400 ;  /* 0x0000040000047882 */ /* 0x000fe20000000000 */
[----:B------:R-:W-:Y:S01]  /*02d0*/  UMOV UR6, 0x1 ;  /* 0x0000000100067882 */ /* 0x000fe20000000000 */
[----:B------:R-:W-:Y:S01]  /*02e0*/  UMOV UR7, 0x80 ;  /* 0x0000008000077882 */ /* 0x000fe20000000000 */
[----:B------:R-:W-:Y:S01]  /*02f0*/  ELECT P0, URZ, PT ;  /* 0x00000000003f782f */ /* 0x000fe20003800000 */
[----:B-1----:R-:W-:Y:S02]  /*0300*/  ULEA UR8, UR5, UR4, 0x18 ;  /* 0x0000000405087291 */ /* 0x002fe4000f8ec03f */
[----:B------:R-:W-:-:S04]  /*0310*/  UIADD3 UR4, -UR6, 0x100000, URZ ;  /* 0x0010000006047890 */ /* 0x000fc8000fffe13f */
[----:B------:R-:W-:Y:S02]  /*0320*/  USHF.L.U32 UR5, UR4, 0xb, URZ ;  /* 0x0000000b04057899 */ /* 0x000fe4000800063f */
[----:B------:R-:W-:Y:S02]  /*0330*/  USHF.L.U32 UR4, UR4, 0x1, URZ ;  /* 0x0000000104047899 */ /* 0x000fe4000800063f */
[----:B------:R-:W-:-:S04]  /*0340*/  UIADD3 UR6, -UR7, 0x100000, URZ ;  /* 0x0010000007067890 */ /* 0x000fc8000fffe13f */
[----:B------:R-:W-:Y:S02]  /*0350*/  USHF.L.U32 UR7, UR6, 0xb, URZ ;  /* 0x0000000b06077899 */ /* 0x000fe4000800063f */
[----:B------:R-:W-:Y:S01]  /*0360*/  USHF.L.U32 UR6, UR6, 0x1, URZ ;  /* 0x0000000106067899 */ /* 0x000fe2000800063f */
[----:B------:R-:W1:Y:S03]  /*0370*/  FENCE.VIEW.ASYNC.S ;  /* 0x00000000000073c6 */ /* 0x000e660000000000 */
[----:B-1----:R4:W1:Y:S08]  /*0380*/  SYNCS.EXCH.64 URZ, [UR8+0x1f800], UR4 ;  /* 0x01f80004083f75b2 */ /* 0x0028700008000100 */
[----:B------:R4:W1:Y:S01]  /*0390*/  SYNCS.EXCH.64 URZ, [UR8+0x1f820], UR6 ;  /* 0x01f82006083f75b2 */ /* 0x0008620008000100 */
[----:B------:R4:W1:Y:S01]  /*03a0*/  SYNCS.EXCH.64 URZ, [UR8+0x1f808], UR4 ;  /* 0x01f80804083f75b2 */ /* 0x0008620008000100 */
[----:B------:R4:W1:Y:S01]  /*03b0*/  SYNCS.EXCH.64 URZ, [UR8+0x1f828], UR6 ;  /* 0x01f82806083f75b2 */ /* 0x0008620008000100 */
[----:B------:R4:W1:Y:S01]  /*03c0*/  SYNCS.EXCH.64 URZ, [UR8+0x1f810], UR4 ;  /* 0x01f81004083f75b2 */ /* 0x0008620008000100 */
[----:B------:R4:W1:Y:S01]  /*03d0*/  SYNCS.EXCH.64 URZ, [UR8+0x1f830], UR6 ;  /* 0x01f83006083f75b2 */ /* 0x0008620008000100 */
[----:B------:R4:W1:Y:S01]  /*03e0*/  SYNCS.EXCH.64 URZ, [UR8+0x1f818], UR4 ;  /* 0x01f81804083f75b2 */ /* 0x0008620008000100 */
[----:B------:R4:W1:Y:S02]  /*03f0*/  SYNCS.EXCH.64 URZ, [UR8+0x1f838], UR6 ;  /* 0x01f83806083f75b2 */ /* 0x0008640008000100 */
[----:B----4-:R-:W-:Y:S01]  /*0400*/  NOP ;  /* 0x0000000000007918 */ /* 0x010fe20000000000 */
.L_x_3:
        /* <DEDUP_REMOVED lines=26> */
.L_x_4:
[----:B------:R-:W4:Y:S01]  /*05b0*/  S2UR UR43, SR_CTAID.X ;  /* 0x00000000002b79c3 */ /* 0x000f220000002500 */
[----:B------:R-:W5:Y:S01]  /*05c0*/  SHFL.IDX PT, R10, R10, RZ, 0x1f ;  /* 0x00001fff0a0a7589 */ /* 0x000f6200000e0000 */
[----:B-1----:R-:W-:Y:S01]  /*05d0*/  ULDC UR4, c[0x0][0x28c] ;  /* 0x0000a30000047ab9 */ /* 0x002fe20000000800 */
[----:B------:R-:W-:Y:S02]  /*05e0*/  ELECT P0, URZ, PT ;  /* 0x00000000003f782f */ /* 0x000fe40003800000 */
[----:B------:R-:W-:Y:S01]  /*05f0*/  SHF.R.S32.HI R3, RZ, 0x1f, R16 ;  /* 0x0000001fff037819 */ /* 0x000fe20000011410 */
[----:B------:R-:W-:Y:S01]  /*0600*/  UIADD3 UR4, UR4, 0x7f, URZ ;  /* 0x0000007f04047890 */ /* 0x000fe2000fffe03f */
[----:B------:R-:W-:Y:S01]  /*0610*/  NOP ;  /* 0x0000000000007918 */ /* 0x000fe20000000000 */
[----:B------:R-:W-:Y:S01]  /*0620*/  BSSY B0, `(.L_x_5) ;  /* 0x0000052000007945 */ /* 0x000fe20003800000 */
[----:B------:R-:W-:Y:S01]  /*0630*/  LEA.HI R3, R3, R16, RZ, 0x7 ;  /* 0x0000001003037211 */ /* 0x000fe200078f38ff */
[----:B------:R-:W-:Y:S01]  /*0640*/  USHF.R.S32.HI UR5, URZ, 0x1f, UR4 ;  /* 0x0000001f3f057899 */ /* 0x000fe20008011404 */
[----:B------:R-:W1:Y:S01]  /*0650*/  S2UR UR60, SR_CTAID.Y ;  /* 0x00000000003c79c3 */ /* 0x000e620000002600 */
[----:B------:R-:W-:Y:S01]  /*0660*/  IMAD.MOV.U32 R9, RZ, RZ, RZ ;  /* 0x000000ffff097224 */ /* 0x000fe200078e00ff */
[----:B------:R-:W-:Y:S01]  /*0670*/  LOP3.LUT R3, R3, 0xffffff80, RZ, 0xc0, !PT ;  /* 0xffffff8003037812 */ /* 0x000fe200078ec0ff */
[----:B------:R-:W-:-:S04]  /*0680*/  ULEA.HI UR5, UR5, UR4, URZ, 0x7 ;  /* 0x0000000405057291 */ /* 0x000fc8000f8f383f */
[----:B------:R-:W-:Y:S01]  /*0690*/  USHF.R.S32.HI UR5, URZ, 0x7, UR5 ;  /* 0x000000073f057899 */ /* 0x000fe20008011405 */
[----:B------:R-:W1:Y:S01]  /*06a0*/  S2UR UR61, SR_CTAID.Z ;  /* 0x00000000003d79c3 */ /* 0x000e620000002700 */
[----:B----4-:R-:W-:-:S07]  /*06b0*/  USHF.L.U32 UR43, UR43, 0x6, URZ ;  /* 0x000000062b2b7899 */ /* 0x010fce000800063f */
[----:B--23--:R-:W-:Y:S01]  /*06c0*/  BAR.SYNC.DEFER_BLOCKING 0x0 ;  /* 0x0000000000007b1d */ /* 0x00cfe20000010000 */
[----:B-----5:R-:W-:Y:S01]  /*06d0*/  ISETP.EQ.AND P1, PT, R10, RZ, P0 ;  /* 0x000000ff0a00720c */ /* 0x020fe20000722270 */
[----:B------:R-:W-:-:S04]  /*06e0*/  IMAD.U32 R0, RZ, RZ, UR43 ;  /* 0x0000002bff007e24 */ /* 0x000fc8000f8e00ff */
[----:B------:R-:W-:-:S05]  /*06f0*/  VIADD R0, R0, 0xbf ;  /* 0x000000bf00007836 */ /* 0x000fca0000000000 */
[----:B------:R-:W-:Y:S02]  /*0700*/  SHF.R.U32.HI R151, RZ, 0x7, R0 ;  /* 0x00000007ff977819 */ /* 0x000fe40000011600 */
[----:B------:R-:W-:Y:S02]  /*0710*/  IADD3 R0, R16, -R3, RZ ;  /* 0x8000000310007210 */ /* 0x000fe40007ffe0ff */
[----:B------:R-:W-:Y:S01]  /*0720*/  VIMNMX R2, R151, UR5, PT ;  /* 0x0000000597027c48 */ /* 0x000fe2000bfe0100 */
[----:B-1----:R-:W-:Y:S06]  /*0730*/  @!P1 BRA `(.L_x_6) ;  /* 0x0000000400009947 */ /* 0x002fec0003800000 */
[----:B------:R-:W1:Y:S01]  /*0740*/  S2R R4, SR_CgaCtaId ;  /* 0x0000000000047919 */ /* 0x000e620000008800 */
[----:B------:R-:W-:Y:S01]  /*0750*/  MOV R3, 0x400 ;  /* 0x0000040000037802 */ /* 0x000fe20000000f00 */
[----:B------:R-:W-:Y:S01]  /*0760*/  IMAD.MOV.U32 R5, RZ, RZ, 0x1 ;  /* 0x00000001ff057424 */ /* 0x000fe200078e00ff */
[----:B------:R-:W-:Y:S02]  /*0770*/  ISETP.NE.AND P3, PT, R0, RZ, PT ;  /* 0x000000ff0000720c */ /* 0x000fe40003f65270 */
[----:B-1----:R-:W-:Y:S02]  /*0780*/  LEA R4, R4, R3, 0x18 ;  /* 0x0000000304047211 */ /* 0x002fe400078ec0ff */
[----:B------:R-:W-:-:S09]  /*0790*/  SHF.L.U32 R3, R5, 0x1f, RZ ;  /* 0x0000001f05037819 */ /* 0x000fd200000006ff */
.L_x_7:
[----:B-1----:R1:W2:Y:S02]  /*07a0*/  SYNCS.PHASECHK.TRANS64.TRYWAIT P2, [R4+URZ+0x1f848], R3 ;  /* 0x01f84803040075a7 */ /* 0x0022a4000804017f */
[----:B--2---:R-:W-:Y:S05]  /*07b0*/  @!P2 NANOSLEEP.SYNCS 0x989680 ;  /* 0x009896800000a95d */ /* 0x004fea0003900000 */
[----:B------:R-:W2:Y:S02]  /*07c0*/  @!P2 SYNCS.PHASECHK.TRANS64 P2, [R4+URZ+0x1f848], R3 ;  /* 0x01f848030400a5a7 */ /* 0x000ea4000804007f */
[----:B--2---:R-:W-:Y:S05]  /*07d0*/  @!P2 BRA `(.L_x_7) ;  /* 0xfffffffc00f0a947 */ /* 0x004fea000383ffff */
[----:B------:R-:W-:Y:S05]  /*07e0*/  @P3 BRA `(.L_x_8) ;  /* 0x0000000000143947 */ /* 0x000fea0003800000 */
[----:B------:R-:W-:Y:S01]  /*07f0*/  LOP3.LUT P2, RZ, R16, 0x1f, RZ, 0xc0, !PT ;  /* 0x0000001f10ff7812 */ /* 0x000fe2000784c0ff */
[----:B-1----:R-:W-:-:S04]  /*0800*/  IMAD.MOV.U32 R3, RZ, RZ, 0x3800 ;  /* 0x00003800ff037424 */ /* 0x002fc800078e00ff */
[----:B------:R2:W-:Y:S08]  /*0810*/  SYNCS.ARRIVE.TRANS64 RZ, [R4+URZ+0x1f840], R3 ;  /* 0x01f8400304ff79a7 */ /* 0x0005f0000800003f */
[----:B------:R-:W-:Y:S05]  /*0820*/  @!P2 BRA `(.L_x_8) ;  /* 0x000000000004a947 */ /* 0x000fea0003800000 */
[----:B------:R-:W-:Y:S01]  /*0830*/  BPT.TRAP 0x1 ;  /* 0x000000040000795c */ /* 0x000fe20000300000 */
.L_x_8:
[----:B------:R-:W-:Y:S01]  /*0840*/  R2UR UR40, R4 ;  /* 0x00000000042872ca */ /* 0x000fe200000e0000 */
[----:B------:R-:W-:Y:S01]  /*0850*/  ULDC.64 UR4, c[0x0][0x198] ;  /* 0x0000660000047ab9 */ /* 0x000fe20000000a00 */
[----:B------:R-:W-:Y:S01]  /*0860*/  UMOV UR6, 0x0 ;  /* 0x0000000000067882 */ /* 0x000fe20000000000 */
[----:B------:R-:W-:Y:S01]  /*0870*/  UIADD3 UR4, UP0, UR4, 0xf0, URZ ;  /* 0x000000f004047890 */ /* 0x000fe2000ff1e03f */
[----:B------:R-:W-:Y:S01]  /*0880*/  UMOV UR7, 0x10000000 ;  /* 0x1000000000077882 */ /* 0x000fe20000000000 */
[----:B------:R-:W-:Y:S02]  /*0890*/  UMOV UR42, URZ ;  /* 0x0000003f002a7c82 */ /* 0x000fe40008000000 */
[----:B------:R-:W-:Y:S01]  /*08a0*/  UIADD3.X UR5, URZ, UR5, URZ, UP0, !UPT ;  /* 0x000000053f057290 */ /* 0x000fe200087fe43f */
[----:B------:R-:W-:Y:S01]  /*08b0*/  UMOV UR44, UR60 ;  /* 0x0000003c002c7c82 */ /* 0x000fe20008000000 */
[----:B------:R-:W-:Y:S01]  /*08c0*/  UMOV UR45, UR61 ;  /* 0x0000003d002d7c82 */ /* 0x000fe20008000000 */
[----:B------:R-:W-:Y:S01]  /*08d0*/  UMOV UR34, 0x10 ;  /* 0x0000001000227882 */ /* 0x000fe20000000000 */
[----:B------:R-:W-:-:S02]  /*08e0*/  UMOV UR35, UR43 ;  /* 0x0000002b00237c82 */ /* 0x000fc40008000000 */
[----:B------:R-:W-:Y:S02]  /*08f0*/  UIADD3 UR41, UR40, 0x1f840, URZ ;  /* 0x0001f84028297890 */ /* 0x000fe4000fffe03f */
[----:B------:R-:W-:Y:S02]  /*0900*/  UIADD3 UR32, UR40, 0x800, URZ ;  /* 0x0000080028207890 */ /* 0x000fe4000fffe03f */
[----:B------:R-:W-:Y:S02]  /*0910*/  UIADD3 UR24, UR40, 0x1000, URZ ;  /* 0x0000100028187890 */ /* 0x000fe4000fffe03f */
[----:B------:R-:W-:Y:S02]  /*0920*/  UIADD3 UR16, UR40, 0x1800, URZ ;  /* 0x0000180028107890 */ /* 0x000fe4000fffe03f */
[----:B------:R-:W-:Y:S02]  /*0930*/  UIADD3 UR8, UR40, 0x2000, URZ ;  /* 0x0000200028087890 */ /* 0x000fe4000fffe03f */
[----:B------:R3:W-:Y:S01]  /*0940*/  UTMALDG.4D [UR40], [UR4], desc[UR6] ;  /* 0x00000628040075b4 */ /* 0x0007e20008019000 */
[----:B------:R-:W-:Y:S01]  /*0950*/  UIADD3 UR56, UR40, 0x2800, URZ ;  /* 0x0000280028387890 */ /* 0x000fe2000fffe03f */
[----:B------:R-:W-:Y:S01]  /*0960*/  UMOV UR36, UR60 ;  /* 0x0000003c00247c82 */ /* 0x000fe20008000000 */
[----:B------:R-:W-:Y:S01]  /*0970*/  UMOV UR37, UR61 ;  /* 0x0000003d00257c82 */ /* 0x000fe20008000000 */
[----:B------:R-:W-:Y:S01]  /*0980*/  UMOV UR33, UR41 ;  /* 0x0000002900217c82 */ /* 0x000fe20008000000 */
[----:B------:R-:W-:Y:S01]  /*0990*/  UMOV UR26, 0x20 ;  /* 0x00000020001a7882 */ /* 0x000fe20000000000 */
[----:B------:R-:W-:Y:S01]  /*09a0*/  UMOV UR27, UR43 ;  /* 0x0000002b001b7c82 */ /* 0x000fe20008000000 */
[----:B------:R-:W-:Y:S01]  /*09b0*/  UMOV UR28, UR60 ;  /* 0x0000003c001c7c82 */ /* 0x000fe20008000000 */
[----:B------:R-:W-:Y:S01]  /*09c0*/  UMOV UR29, UR61 ;  /* 0x0000003d001d7c82 */ /* 0x000fe20008000000 */
[----:B------:R-:W-:Y:S01]  /*09d0*/  UMOV UR25, UR41 ;  /* 0x0000002900197c82 */ /* 0x000fe20008000000 */
[----:B------:R-:W-:Y:S01]  /*09e0*/  UMOV UR18, 0x30 ;  /* 0x0000003000127882 */ /* 0x000fe20000000000 */
[----:B------:R-:W-:Y:S01]  /*09f0*/  UMOV UR19, UR43 ;  /* 0x0000002b00137c82 */ /* 0x000fe20008000000 */
[----:B------:R-:W-:Y:S01]  /*0a00*/  UMOV UR20, UR60 ;  /* 0x0000003c00147c82 */ /* 0x000fe20008000000 */
[----:B------:R-:W-:Y:S01]  /*0a10*/  UMOV UR21, UR61 ;  /* 0x0000003d00157c82 */ /* 0x000fe20008000000 */
[----:B------:R4:W-:Y:S01]  /*0a20*/  UTMALDG.4D [UR32], [UR4], desc[UR6] ;  /* 0x00000620040075b4 */ /* 0x0009e20008019000 */
[----:B------:R-:W-:Y:S01]  /*0a30*/  UMOV UR17, UR41 ;  /* 0x0000002900117c82 */ /* 0x000fe20008000000 */
[----:B------:R-:W-:Y:S01]  /*0a40*/  UMOV UR10, 0x40 ;  /* 0x00000040000a7882 */ /* 0x000fe20000000000 */
[----:B------:R-:W-:Y:S01]  /*0a50*/  UMOV UR11, UR43 ;  /* 0x0000002b000b7c82 */ /* 0x000fe20008000000 */
[----:B------:R-:W-:Y:S01]  /*0a60*/  UMOV UR12, UR60 ;  /* 0x0000003c000c7c82 */ /* 0x000fe20008000000 */
[----:B------:R-:W-:Y:S01]  /*0a70*/  UMOV UR13, UR61 ;  /* 0x0000003d000d7c82 */ /* 0x000fe20008000000 */
[----:B------:R-:W-:Y:S01]  /*0a80*/  UMOV UR9, UR41 ;  /* 0x0000002900097c82 */ /* 0x000fe20008000000 */
[----:B------:R-:W-:Y:S01]  /*0a90*/  UMOV UR58, 0x50 ;  /* 0x00000050003a7882 */ /* 0x000fe20000000000 */
[----:B------:R4:W-:Y:S01]  /*0aa0*/  UTMALDG.4D [UR24], [UR4], desc[UR6] ;  /* 0x00000618040075b4 */ /* 0x0009e20008019000 */
[----:B------:R-:W-:Y:S01]  /*0ab0*/  UMOV UR59, UR43 ;  /* 0x0000002b003b7c82 */ /* 0x000fe20008000000 */
[----:B------:R-:W-:Y:S01]  /*0ac0*/  UMOV UR57, UR41 ;  /* 0x0000002900397c82 */ /* 0x000fe20008000000 */
[----:B---3--:R-:W-:Y:S01]  /*0ad0*/  UIADD3 UR40, UR40, 0x3000, URZ ;  /* 0x0000300028287890 */ /* 0x008fe2000fffe03f */
[----:B------:R-:W-:Y:S01]  /*0ae0*/  UMOV UR42, 0x60 ;  /* 0x00000060002a7882 */ /* 0x000fe20000000000 */
[----:B------:R4:W-:Y:S01]  /*0af0*/  UTMALDG.4D [UR16], [UR4], desc[UR6] ;  /* 0x00000610040075b4 */ /* 0x0009e20008019000 */
[----:B------:R4:W-:Y:S01]  /*0b00*/  UTMALDG.4D [UR8], [UR4], desc[UR6] ;  /* 0x00000608040075b4 */ /* 0x0009e20008019000 */
[----:B------:R4:W-:Y:S05]  /*0b10*/  UTMALDG.4D [UR56], [UR4], desc[UR6] ;  /* 0x00000638040075b4 */ /* 0x0009ea0008019000 */
[----:B------:R4:W-:Y:S02]  /*0b20*/  UTMALDG.4D [UR40], [UR4], desc[UR6] ;  /* 0x00000628040075b4 */ /* 0x0009e40008019000 */
[----:B----4-:R-:W-:Y:S01]  /*0b30*/  NOP ;  /* 0x0000000000007918 */ /* 0x010fe20000000000 */
.L_x_6:
[----:B------:R-:W-:Y:S05]  /*0b40*/  BSYNC B0 ;  /* 0x0000000000007941 */ /* 0x000fea0003800000 */
.L_x_5:
[----:B------:R-:W-:Y:S01]  /*0b50*/  BSSY B0, `(.L_x_9) ;  /* 0x0000129000007945 */ /* 0x000fe20003800000 */
[----:B------:R-:W-:Y:S01]  /*0b60*/  IMAD.SHL.U32 R8, R2, 0x2, RZ ;  /* 0x0000000202087824 */ /* 0x000fe200078e00ff */
[----:B------:R-:W-:Y:S01]  /*0b70*/  MOV R7, 0x1 ;  /* 0x0000000100077802 */ /* 0x000fe20000000f00 */
[----:B------:R-:W-:Y:S02]  /*0b80*/  IMAD.MOV.U32 R6, RZ, RZ, 0x1 ;  /* 0x00000001ff067424 */ /* 0x000fe400078e00ff */
[----:B------:R-:W-:Y:S01]  /*0b90*/  IMAD.MOV.U32 R5, RZ, RZ, RZ ;  /* 0x000000ffff057224 */ /* 0x000fe200078e00ff */
[----:B------:R-:W-:Y:S06]  /*0ba0*/  @!P1 BRA `(.L_x_10) ;  /* 0x00000010008c9947 */ /* 0x000fec0003800000 */
[----:B------:R-:W-:Y:S01]  /*0bb0*/  ISETP.GE.AND P1, PT, R2, 0x1, PT ;  /* 0x000000010200780c */ /* 0x000fe20003f26270 */
[----:B------:R-:W-:Y:S01]  /*0bc0*/  IMAD.MOV.U32 R9, RZ, RZ, RZ ;  /* 0x000000ffff097224 */ /* 0x000fe200078e00ff */
[----:B------:R-:W-:Y:S02]  /*0bd0*/  LOP3.LUT R11, R16, 0x1f, RZ, 0xc0, !PT ;  /* 0x0000001f100b7812 */ /* 0x000fe400078ec0ff */
[----:B------:R-:W-:-:S09]  /*0be0*/  MOV R5, RZ ;  /* 0x000000ff00057202 */ /* 0x000fd20000000f00 */
[----:B------:R-:W-:Y:S05]  /*0bf0*/  @!P1 BRA `(.L_x_11) ;  /* 0x0000000800189947 */ /* 0x000fea0003800000 */
[----:B-12---:R-:W1:Y:S01]  /*0c00*/  S2R R4, SR_CgaCtaId ;  /* 0x0000000000047919 */ /* 0x006e620000008800 */
[----:B------:R-:W-:Y:S01]  /*0c10*/  MOV R3, 0x400 ;  /* 0x0000040000037802 */ /* 0x000fe20000000f00 */
[----:B------:R-:W-:Y:S01]  /*0c20*/  IMAD.MOV.U32 R6, RZ, RZ, 0x1 ;  /* 0x00000001ff067424 */ /* 0x000fe200078e00ff */
[----:B------:R-:W-:Y:S01]  /*0c30*/  ISETP.NE.AND P2, PT, R0, RZ, PT ;  /* 0x000000ff0000720c */ /* 0x000fe20003f45270 */
[----:B------:R-:W-:Y:S01]  /*0c40*/  IMAD.MOV.U32 R5, RZ, RZ, 0x1 ;  /* 0x00000001ff057424 */ /* 0x000fe200078e00ff */
[----:B-1----:R-:W-:Y:S02]  /*0c50*/  LEA R4, R4, R3, 0x18 ;  /* 0x0000000304047211 */ /* 0x002fe400078ec0ff */
[----:B------:R-:W-:-:S09]  /*0c60*/  SHF.L.U32 R3, R6, 0x1f, RZ ;  /* 0x0000001f06037819 */ /* 0x000fd200000006ff */
.L_x_12:
[----:B-1----:R1:W2:Y:S02]  /*0c70*/  SYNCS.PHASECHK.TRANS64.TRYWAIT P1, [R4+URZ+0x1f820], R3 ;  /* 0x01f82003040075a7 */ /* 0x0022a4000802017f */
[----:B--2---:R-:W-:Y:S05]  /*0c80*/  @!P1 NANOSLEEP.SYNCS 0x989680 ;  /* 0x009896800000995d */ /* 0x004fea0003900000 */
[----:B------:R-:W2:Y:S02]  /*0c90*/  @!P1 SYNCS.PHASECHK.TRANS64 P1, [R4+URZ+0x1f820], R3 ;  /* 0x01f82003040095a7 */ /* 0x000ea4000802007f */
[----:B--2---:R-:W-:Y:S05]  /*0ca0*/  @!P1 BRA `(.L_x_12) ;  /* 0xfffffffc00f09947 */ /* 0x004fea000383ffff */
[----:B------:R-:W-:Y:S05]  /*0cb0*/  @P2 BRA `(.L_x_13) ;  /* 0x0000000000142947 */ /* 0x000fea0003800000 */
[----:B------:R-:W-:Y:S01]  /*0cc0*/  ISETP.NE.AND P1, PT, R11, RZ, PT ;  /* 0x000000ff0b00720c */ /* 0x000fe20003f25270 */
[----:B-1----:R-:W-:-:S04]  /*0cd0*/  IMAD.MOV.U32 R3, RZ, RZ, 0x7000 ;  /* 0x00007000ff037424 */ /* 0x002fc800078e00ff */
[----:B------:R2:W-:Y:S08]  /*0ce0*/  SYNCS.ARRIVE.TRANS64 RZ, [R4+URZ+0x1f800], R3 ;  /* 0x01f8000304ff79a7 */ /* 0x0005f0000800003f */
[----:B------:R-:W-:Y:S05]  /*0cf0*/  @!P1 BRA `(.L_x_13) ;  /* 0x0000000000049947 */ /* 0x000fea0003800000 */
[----:B------:R-:W-:Y:S01]  /*0d00*/  BPT.TRAP 0x1 ;  /* 0x000000040000795c */ /* 0x000fe20000300000 */
.L_x_13:
[----:B------:R-:W-:Y:S01]  /*0d10*/  R2UR UR14, R4 ;  /* 0x00000000040e72ca */ /* 0x000fe200000e0000 */
[----:B------:R-:W-:Y:S01]  /*0d20*/  ULDC.64 UR4, c[0x0][0x198] ;  /* 0x0000660000047ab9 */ /* 0x000fe20000000a00 */
[----:B-12---:R-:W1:Y:S01]  /*0d30*/  S2R R4, SR_CgaCtaId ;  /* 0x0000000000047919 */ /* 0x006e620000008800 */
[----:B------:R-:W-:Y:S01]  /*0d40*/  UIADD3 UR4, UP0, UR4, 0x1f0, URZ ;  /* 0x000001f004047890 */ /* 0x000fe2000ff1e03f */
[----:B------:R-:W-:Y:S01]  /*0d50*/  MOV R3, 0x400 ;  /* 0x0000040000037802 */ /* 0x000fe20000000f00 */
[----:B------:R-:W-:Y:S01]  /*0d60*/  UMOV UR11, URZ ;  /* 0x0000003f000b7c82 */ /* 0x000fe20008000000 */
[----:B------:R-:W-:Y:S01]  /*0d70*/  UMOV UR6, 0x0 ;  /* 0x0000000000067882 */ /* 0x000fe20000000000 */
[----:B------:R-:W-:Y:S01]  /*0d80*/  UIADD3.X UR5, URZ, UR5, URZ, UP0, !UPT ;  /* 0x000000053f057290 */ /* 0x000fe200087fe43f */
[----:B------:R-:W-:Y:S01]  /*0d90*/  MOV R6, 0x1 ;  /* 0x0000000100067802 */ /* 0x000fe20000000f00 */
[----:B------:R-:W-:Y:S01]  /*0da0*/  UMOV UR7, 0x10000000 ;  /* 0x1000000000077882 */ /* 0x000fe20000000000 */
[----:B------:R-:W-:Y:S01]  /*0db0*/  UMOV UR10, URZ ;  /* 0x0000003f000a7c82 */ /* 0x000fe20008000000 */
[----:B------:R-:W-:Y:S01]  /*0dc0*/  UMOV UR12, UR60 ;  /* 0x0000003c000c7c82 */ /* 0x000fe20008000000 */
[----:B------:R-:W-:Y:S01]  /*0dd0*/  UMOV UR13, UR61 ;  /* 0x0000003d000d7c82 */ /* 0x000fe20008000000 */
[----:B------:R-:W-:Y:S01]  /*0de0*/  UIADD3 UR8, UR14, 0x3800, URZ ;  /* 0x000038000e087890 */ /* 0x000fe2000fffe03f */
[----:B------:R-:W-:Y:S01]  /*0df0*/  ISETP.NE.AND P2, PT, R0, RZ, PT ;  /* 0x000000ff0000720c */ /* 0x000fe20003f45270 */
[----:B------:R-:W-:Y:S01]  /*0e00*/  UIADD3 UR9, UR14, 0x1f800, URZ ;  /* 0x0001f8000e097890 */ /* 0x000fe2000fffe03f */
[----:B------:R-:W-:Y:S01]  /*0e10*/  IMAD.MOV.U32 R9, RZ, RZ, 0x1 ;  /* 0x00000001ff097424 */ /* 0x000fe200078e00ff */
[----:B------:R-:W-:Y:S01]  /*0e20*/  UIADD3 UR32, UR14, 0x4800, URZ ;  /* 0x000048000e207890 */ /* 0x000fe2000fffe03f */
[----:B------:R-:W-:Y:S01]  /*0e30*/  SHF.L.U32 R6, R6, 0x1f, RZ ;  /* 0x0000001f06067819 */ /* 0x000fe200000006ff */
[----:B------:R-:W-:Y:S01]  /*0e40*/  UIADD3 UR56, UR14, 0x5800, URZ ;  /* 0x000058000e387890 */ /* 0x000fe2000fffe03f */
        /* <DEDUP_REMOVED lines=9> */
[----:B------:R-:W-:-:S02]  /*0ee0*/  UIADD3 UR24, UR14, 0x6800, URZ ;  /* 0x000068000e187890 */ /* 0x000fc4000fffe03f */
[----:B------:R-:W-:Y:S01]  /*0ef0*/  UIADD3 UR16, UR14, 0x7800, URZ ;  /* 0x000078000e107890 */ /* 0x000fe2000fffe03f */
[----:B------:R-:W-:Y:S01]  /*0f00*/  UMOV UR26, 0x30 ;  /* 0x00000030001a7882 */ /* 0x000fe20000000000 */
[----:B------:R-:W-:Y:S01]  /*0f10*/  UTMALDG.4D [UR32], [UR4], desc[UR6] ;  /* 0x00000620040075b4 */ /* 0x000fe20008019000 */
[----:B------:R-:W-:Y:S01]  /*0f20*/  UMOV UR28, UR60 ;  /* 0x0000003c001c7c82 */ /* 0x000fe20008000000 */
[----:B------:R-:W-:Y:S01]  /*0f30*/  UMOV UR29, UR61 ;  /* 0x0000003d001d7c82 */ /* 0x000fe20008000000 */
[----:B------:R-:W-:Y:S01]  /*0f40*/  UMOV UR27, UR11 ;  /* 0x0000000b001b7c82 */ /* 0x000fe20008000000 */
[----:B------:R-:W-:Y:S01]  /*0f50*/  UMOV UR25, UR9 ;  /* 0x0000000900197c82 */ /* 0x000fe20008000000 */
[----:B------:R-:W-:Y:S01]  /*0f60*/  UMOV UR18, 0x40 ;  /* 0x0000004000127882 */ /* 0x000fe20000000000 */
[----:B------:R-:W-:Y:S01]  /*0f70*/  UMOV UR20, UR60 ;  /* 0x0000003c00147c82 */ /* 0x000fe20008000000 */
[----:B------:R-:W-:Y:S01]  /*0f80*/  UMOV UR21, UR61 ;  /* 0x0000003d00157c82 */ /* 0x000fe20008000000 */
[----:B------:R3:W-:Y:S01]  /*0f90*/  UTMALDG.4D [UR56], [UR4], desc[UR6] ;  /* 0x00000638040075b4 */ /* 0x0007e20008019000 */
[----:B------:R-:W-:Y:S01]  /*0fa0*/  UMOV UR19, UR11 ;  /* 0x0000000b00137c82 */ /* 0x000fe20008000000 */
[----:B------:R-:W-:Y:S01]  /*0fb0*/  UMOV UR17, UR9 ;  /* 0x0000000900117c82 */ /* 0x000fe20008000000 */
[----:B-1----:R-:W-:Y:S01]  /*0fc0*/  LEA R4, R4, R3, 0x18 ;  /* 0x0000000304047211 */ /* 0x002fe200078ec0ff */
[----:B------:R1:W-:Y:S04]  /*0fd0*/  UTMALDG.4D [UR24], [UR4], desc[UR6] ;  /* 0x00000618040075b4 */ /* 0x0003e80008019000 */
[----:B------:R-:W-:Y:S01]  /*0fe0*/  IMAD R3, R5, 0x8, R4 ;  /* 0x0000000805037824 */ /* 0x000fe200078e0204 */
[----:B--2---:R-:W-:Y:S01]  /*0ff0*/  UIADD3 UR8, UR14, 0x8800, URZ ;  /* 0x000088000e087890 */ /* 0x004fe2000fffe03f */
[----:B------:R-:W-:Y:S01]  /*1000*/  UMOV UR10, 0x50 ;  /* 0x00000050000a7882 */ /* 0x000fe20000000000 */
[----:B------:R1:W-:Y:S07]  /*1010*/  UTMALDG.4D [UR16], [UR4], desc[UR6] ;  /* 0x00000610040075b4 */ /* 0x0003ee0008019000 */
[----:B------:R1:W-:Y:S01]  /*1020*/  UTMALDG.4D [UR8], [UR4], desc[UR6] ;  /* 0x00000608040075b4 */ /* 0x0003e20008019000 */
[----:B---3--:R-:W-:Y:S01]  /*1030*/  UIADD3 UR56, UR14, 0x9800, URZ ;  /* 0x000098000e387890 */ /* 0x008fe2000fffe03f */
[----:B------:R-:W-:-:S08]  /*1040*/  UMOV UR58, 0x60 ;  /* 0x00000060003a7882 */ /* 0x000fd00000000000 */
[----:B------:R1:W-:Y:S02]  /*1050*/  UTMALDG.4D [UR56], [UR4], desc[UR6] ;  /* 0x00000638040075b4 */ /* 0x0003e40008019000 */
[----:B-1----:R-:W-:Y:S01]  /*1060*/  NOP ;  /* 0x0000000000007918 */ /* 0x002fe20000000000 */
.L_x_14:
        /* <DEDUP_REMOVED lines=10> */
.L_x_15:
[----:B------:R-:W-:Y:S01]  /*1110*/  IMAD R4, R5, 0x7000, R4 ;  /* 0x0000700005047824 */ /* 0x000fe200078e0204 */
[----:B------:R-:W-:Y:S01]  /*1120*/  R2UR UR49, R3 ;  /* 0x00000000033172ca */ /* 0x000fe200000e0000 */
[----:B------:R-:W-:Y:S01]  /*1130*/  ULDC.64 UR4, c[0x0][0x198] ;  /* 0x0000660000047ab9 */ /* 0x000fe20000000a00 */
[----:B------:R-:W-:Y:S01]  /*1140*/  UMOV UR51, URZ ;  /* 0x0000003f00337c82 */ /* 0x000fe20008000000 */
[----:B------:R-:W-:Y:S01]  /*1150*/  UIADD3 UR4, UP0, UR4, 0x2f0, URZ ;  /* 0x000002f004047890 */ /* 0x000fe2000ff1e03f */
[----:B------:R-:W-:Y:S01]  /*1160*/  R2UR UR9, R4 ;  /* 0x00000000040972ca */ /* 0x000fe200000e0000 */
[----:B------:R-:W-:Y:S01]  /*1170*/  UMOV UR6, 0x0 ;  /* 0x0000000000067882 */ /* 0x000fe20000000000 */
[----:B------:R-:W-:Y:S01]  /*1180*/  UMOV UR7, 0x10000000 ;  /* 0x1000000000077882 */ /* 0x000fe20000000000 */
[----:B------:R-:W-:Y:S01]  /*1190*/  UIADD3.X UR5, URZ, UR5, URZ, UP0, !UPT ;  /* 0x000000053f057290 */ /* 0x000fe200087fe43f */
[----:B------:R-:W-:Y:S01]  /*11a0*/  IADD3 R5, R5, 0x1, RZ ;  /* 0x0000000105057810 */ /* 0x000fe20007ffe0ff */
[----:B------:R-:W-:Y:S01]  /*11b0*/  UMOV UR50, URZ ;  /* 0x0000003f00327c82 */ /* 0x000fe20008000000 */
[----:B------:R-:W-:Y:S01]  /*11c0*/  UMOV UR52, UR60 ;  /* 0x0000003c00347c82 */ /* 0x000fe20008000000 */
[----:B------:R-:W-:Y:S01]  /*11d0*/  UMOV UR53, UR61 ;  /* 0x0000003d00357c82 */ /* 0x000fe20008000000 */
[----:B------:R-:W-:Y:S01]  /*11e0*/  UMOV UR34, 0x10 ;  /* 0x0000001000227882 */ /* 0x000fe20000000000 */
[----:B------:R-:W-:Y:S01]  /*11f0*/  UIADD3 UR49, UR49, 0x1f800, URZ ;  /* 0x0001f80031317890 */ /* 0x000fe2000fffe03f */
[----:B------:R-:W-:Y:S01]  /*1200*/  UMOV UR36, UR60 ;  /* 0x0000003c00247c82 */ /* 0x000fe20008000000 */
[----:B------:R-:W-:-:S02]  /*1210*/  UMOV UR37, UR61 ;  /* 0x0000003d00257c82 */ /* 0x000fc40008000000 */
[----:B------:R-:W-:Y:S02]  /*1220*/  UIADD3 UR48, UR9, 0x3800, URZ ;  /* 0x0000380009307890 */ /* 0x000fe4000fffe03f */
[----:B------:R-:W-:Y:S02]  /*1230*/  UIADD3 UR32, UR9, 0x4800, URZ ;  /* 0x0000480009207890 */ /* 0x000fe4000fffe03f */
[----:B------:R-:W-:Y:S01]  /*1240*/  UIADD3 UR56, UR9, 0x5800, URZ ;  /* 0x0000580009387890 */ /* 0x000fe2000fffe03f */
[----:B------:R-:W-:Y:S01]  /*1250*/  UMOV UR35, UR51 ;  /* 0x0000003300237c82 */ /* 0x000fe20008000000 */
[----:B------:R-:W-:Y:S01]  /*1260*/  UMOV UR33, UR49 ;  /* 0x0000003100217c82 */ /* 0x000fe20008000000 */
[----:B------:R-:W-:Y:S01]  /*1270*/  UMOV UR58, 0x20 ;  /* 0x00000020003a7882 */ /* 0x000fe20000000000 */
[----:B------:R-:W-:Y:S01]  /*1280*/  UMOV UR59, UR51 ;  /* 0x00000033003b7c82 */ /* 0x000fe20008000000 */
[----:B------:R-:W-:Y:S01]  /*1290*/  UMOV UR57, UR49 ;  /* 0x0000003100397c82 */ /* 0x000fe20008000000 */
[----:B------:R-:W-:Y:S01]  /*12a0*/  UTMALDG.4D [UR48], [UR4], desc[UR6] ;  /* 0x00000630040075b4 */ /* 0x000fe20008019000 */
[----:B------:R-:W-:-:S02]  /*12b0*/  UIADD3 UR24, UR9, 0x6800, URZ ;  /* 0x0000680009187890 */ /* 0x000fc4000fffe03f */
[----:B------:R-:W-:Y:S02]  /*12c0*/  UIADD3 UR16, UR9, 0x7800, URZ ;  /* 0x0000780009107890 */ /* 0x000fe4000fffe03f */
        /* <DEDUP_REMOVED lines=13> */
[----:B------:R-:W-:Y:S01]  /*13a0*/  UMOV UR10, 0x50 ;  /* 0x00000050000a7882 */ /* 0x000fe20000000000 */
[----:B------:R-:W-:Y:S01]  /*13b0*/  UMOV UR12, UR60 ;  /* 0x0000003c000c7c82 */ /* 0x000fe20008000000 */
[----:B------:R-:W-:Y:S01]  /*13c0*/  UMOV UR13, UR61 ;  /* 0x0000003d000d7c82 */ /* 0x000fe20008000000 */
[----:B------:R-:W-:Y:S01]  /*13d0*/  UMOV UR11, UR51 ;  /* 0x00000033000b7c82 */ /* 0x000fe20008000000 */
[----:B------:R4:W-:Y:S01]  /*13e0*/  UTMALDG.4D [UR24], [UR4], desc[UR6] ;  /* 0x00000618040075b4 */ /* 0x0009e20008019000 */
[----:B------:R4:W-:Y:S01]  /*13f0*/  UTMALDG.4D [UR16], [UR4], desc[UR6] ;  /* 0x00000610040075b4 */ /* 0x0009e20008019000 */
[----:B---3--:R-:W-:Y:S01]  /*1400*/  UIADD3 UR56, UR9, 0x9800, URZ ;  /* 0x0000980009387890 */ /* 0x008fe2000fffe03f */
[----:B------:R-:W-:-:S02]  /*1410*/  UMOV UR58, 0x60 ;  /* 0x00000060003a7882 */ /* 0x000fc40000000000 */
[----:B------:R-:W-:Y:S02]  /*1420*/  UMOV UR9, UR49 ;  /* 0x0000003100097c82 */ /* 0x000fe40008000000 */
[----:B------:R4:W-:Y:S04]  /*1430*/  UTMALDG.4D [UR8], [UR4], desc[UR6] ;  /* 0x00000608040075b4 */ /* 0x0009e80008019000 */
[----:B------:R4:W-:Y:S02]  /*1440*/  UTMALDG.4D [UR56], [UR4], desc[UR6] ;  /* 0x00000638040075b4 */ /* 0x0009e40008019000 */
[----:B----4-:R-:W-:Y:S01]  /*1450*/  NOP ;  /* 0x0000000000007918 */ /* 0x010fe20000000000 */
.L_x_11:
[----:B------:R-:W-:Y:S01]  /*1460*/  ISETP.GE.AND P1, PT, R2, 0x2, PT ;  /* 0x000000020200780c */ /* 0x000fe20003f26270 */
[----:B-12---:R-:W-:-:S12]  /*1470*/  IMAD.MOV.U32 R6, RZ, RZ, 0x1 ;  /* 0x00000001ff067424 */ /* 0x006fd800078e00ff */
[----:B------:R-:W-:Y:S05]  /*1480*/  @!P1 BRA `(.L_x_16) ;  /* 0x0000000800489947 */ /* 0x000fea0003800000 */
[----:B------:R-:W1:Y:S01]  /*1490*/  S2R R4, SR_CgaCtaId ;  /* 0x0000000000047919 */ /* 0x000e620000008800 */
[----:B------:R-:W-:Y:S01]  /*14a0*/  MOV R3, 0x400 ;  /* 0x0000040000037802 */ /* 0x000fe20000000f00 */
[----:B------:R-:W-:Y:S01]  /*14b0*/  IMAD.MOV.U32 R6, RZ, RZ, 0x1 ;  /* 0x00000001ff067424 */ /* 0x000fe200078e00ff */
[----:B------:R-:W-:-:S04]  /*14c0*/  ISETP.NE.AND P2, PT, R0, RZ, PT ;  /* 0x000000ff0000720c */ /* 0x000fc80003f45270 */
[----:B------:R-:W-:Y:S02]  /*14d0*/  SHF.L.U32 R6, R6, 0x1f, RZ ;  /* 0x0000001f06067819 */ /* 0x000fe400000006ff */
[----:B-1----:R-:W-:-:S05]  /*14e0*/  LEA R4, R4, R3, 0x18 ;  /* 0x0000000304047211 */ /* 0x002fca00078ec0ff */
[----:B------:R-:W-:-:S07]  /*14f0*/  IMAD R3, R5, 0x8, R4 ;  /* 0x0000000805037824 */ /* 0x000fce00078e0204 */
.L_x_17:
[----:B-1----:R1:W2:Y:S02]  /*1500*/  SYNCS.PHASECHK.TRANS64.TRYWAIT P1, [R3+URZ+0x1f820], R6 ;  /* 0x01f82006030075a7 */ /* 0x0022a4000802017f */
[----:B--2---:R-:W-:Y:S05]  /*1510*/  @!P1 NANOSLEEP.SYNCS 0x989680 ;  /* 0x009896800000995d */ /* 0x004fea0003900000 */
[----:B------:R-:W2:Y:S02]  /*1520*/  @!P1 SYNCS.PHASECHK.TRANS64 P1, [R3+URZ+0x1f820], R6 ;  /* 0x01f82006030095a7 */ /* 0x000ea4000802007f */
[----:B--2---:R-:W-:Y:S05]  /*1530*/  @!P1 BRA `(.L_x_17) ;  /* 0xfffffffc00f09947 */ /* 0x004fea000383ffff */
[----:B------:R-:W-:Y:S05]  /*1540*/  @P2 BRA `(.L_x_18) ;  /* 0x0000000000142947 */ /* 0x000fea0003800000 */
[----:B------:R-:W-:Y:S02]  /*1550*/  ISETP.NE.AND P1, PT, R11, RZ, PT ;  /* 0x000000ff0b00720c */ /* 0x000fe40003f25270 */
[----:B-1----:R-:W-:-:S04]  /*1560*/  MOV R6, 0x7000 ;  /* 0x0000700000067802 */ /* 0x002fc80000000f00 */
[----:B------:R2:W-:Y:S07]  /*1570*/  SYNCS.ARRIVE.TRANS64 RZ, [R3+URZ+0x1f800], R6 ;  /* 0x01f8000603ff79a7 */ /* 0x0005ee000800003f */
[----:B------:R-:W-:Y:S05]  /*1580*/  @!P1 BRA `(.L_x_18) ;  /* 0x0000000000049947 */ /* 0x000fea0003800000 */
[----:B------:R-:W-:Y:S01]  /*1590*/  BPT.TRAP 0x1 ;  /* 0x000000040000795c */ /* 0x000fe20000300000 */
.L_x_18:
[----:B------:R-:W-:Y:S01]  /*15a0*/  IMAD R4, R5, 0x7000, R4 ;  /* 0x0000700005047824 */ /* 0x000fe200078e0204 */
[----:B------:R-:W-:Y:S01]  /*15b0*/  R2UR UR9, R3 ;  /* 0x00000000030972ca */ /* 0x000fe200000e0000 */
[----:B------:R-:W-:Y:S01]  /*15c0*/  ULDC.64 UR4, c[0x0][0x198] ;  /* 0x0000660000047ab9 */ /* 0x000fe20000000a00 */
[----:B------:R-:W-:Y:S01]  /*15d0*/  R2UR UR11, R9 ;  /* 0x00000000090b72ca */ /* 0x000fe200000e0000 */
[----:B------:R-:W-:Y:S01]  /*15e0*/  UIADD3 UR4, UP0, UR4, 0x1f0, URZ ;  /* 0x000001f004047890 */ /* 0x000fe2000ff1e03f */
[----:B------:R-:W-:Y:S01]  /*15f0*/  R2UR UR14, R4 ;  /* 0x00000000040e72ca */ /* 0x000fe200000e0000 */
[----:B------:R-:W-:Y:S01]  /*1600*/  UMOV UR6, 0x0 ;  /* 0x0000000000067882 */ /* 0x000fe20000000000 */
[----:B------:R-:W3:Y:S01]  /*1610*/  S2R R4, SR_CgaCtaId ;  /* 0x0000000000047919 */ /* 0x000ee20000008800 */
[----:B------:R-:W-:Y:S01]  /*1620*/  UIADD3.X UR5, URZ, UR5, URZ, UP0, !UPT ;  /* 0x000000053f057290 */ /* 0x000fe200087fe43f */
[----:B------:R-:W-:Y:S01]  /*1630*/  VIADD R5, R5, 0x1 ;  /* 0x0000000105057836 */ /* 0x000fe20000000000 */
[----:B------:R-:W-:Y:S01]  /*1640*/  UMOV UR7, 0x10000000 ;  /* 0x1000000000077882 */ /* 0x000fe20000000000 */
[----:B------:R-:W-:Y:S01]  /*1650*/  UMOV UR10, URZ ;  /* 0x0000003f000a7c82 */ /* 0x000fe20008000000 */
[----:B------:R-:W-:Y:S01]  /*1660*/  UMOV UR12, UR60 ;  /* 0x0000003c000c7c82 */ /* 0x000fe20008000000 */
[----:B------:R-:W-:Y:S01]  /*1670*/  UMOV UR13, UR61 ;  /* 0x0000003d000d7c82 */ /* 0x000fe20008000000 */
[----:B------:R-:W-:Y:S01]  /*1680*/  UIADD3 UR9, UR9, 0x1f800, URZ ;  /* 0x0001f80009097890 */ /* 0x000fe2000fffe03f */
[----:B-12---:R-:W-:Y:S01]  /*1690*/  MOV R3, 0x400 ;  /* 0x0000040000037802 */ /* 0x006fe20000000f00 */
[----:B------:R-:W-:Y:S01]  /*16a0*/  USHF.L.U32 UR11, UR11, 0x7, URZ ;  /* 0x000000070b0b7899 */ /* 0x000fe2000800063f */
[C---:B------:R-:W-:Y:S01]  /*16b0*/  ISETP.NE.AND P2, PT, R5.reuse, 0x4, PT ;  /* 0x000000040500780c */ /* 0x040fe20003f45270 */
[----:B------:R-:W-:Y:S01]  /*16c0*/  UIADD3 UR8, UR14, 0x3800, URZ ;  /* 0x000038000e087890 */ /* 0x000fe2000fffe03f */
[C---:B------:R-:W-:Y:S01]  /*16d0*/  ISETP.NE.AND P1, PT, R5.reuse, 0x4, PT ;  /* 0x000000040500780c */ /* 0x040fe20003f25270 */
[----:B------:R-:W-:Y:S01]  /*16e0*/  UIADD3 UR32, UR14, 0x4800, URZ ;  /* 0x000048000e207890 */ /* 0x000fe2000fffe03f */
[----:B------:R-:W-:Y:S01]  /*16f0*/  SEL R5, R5, RZ, P2 ;  /* 0x000000ff05057207 */ /* 0x000fe20001000000 */
[----:B------:R-:W-:Y:S01]  /*1700*/  UIADD3 UR56, UR14, 0x5800, URZ ;  /* 0x000058000e387890 */ /* 0x000fe2000fffe03f */
[----:B------:R-:W-:Y:S01]  /*1710*/  SEL R6, RZ, 0x1, !P1 ;  /* 0x00000001ff067807 */ /* 0x000fe20004800000 */
        /* <DEDUP_REMOVED lines=9> */
[----:B------:R-:W-:Y:S01]  /*17b0*/  UIADD3 UR24, UR14, 0x6800, URZ ;  /* 0x000068000e187890 */ /* 0x000fe2000fffe03f */
[----:B------:R-:W-:Y:S01]  /*17c0*/  ISETP.NE.AND P3, PT, R0, RZ, PT ;  /* 0x000000ff0000720c */ /* 0x000fe20003f65270 */
        /* <DEDUP_REMOVED lines=13> */
[----:B---3--:R-:W-:-:S02]  /*18a0*/  LEA R4, R4, R3, 0x18 ;  /* 0x0000000304047211 */ /* 0x008fc400078ec0ff */
[----:B------:R-:W-:Y:S01]  /*18b0*/  SHF.L.U32 R3, R6, 0x1f, RZ ;  /* 0x0000001f06037819 */ /* 0x000fe200000006ff */
[----:B------:R3:W-:Y:S02]  /*18c0*/  UTMALDG.4D [UR24], [UR4], desc[UR6] ;  /* 0x00000618040075b4 */ /* 0x0007e40008019000 */
[----:B------:R-:W-:Y:S01]  /*18d0*/  IMAD R8, R5, 0x8, R4 ;  /* 0x0000000805087824 */ /* 0x000fe200078e0204 */
[----:B-1----:R-:W-:Y:S01]  /*18e0*/  UIADD3 UR8, UR14, 0x8800, URZ ;  /* 0x000088000e087890 */ /* 0x002fe2000fffe03f */
[----:B------:R-:W-:Y:S01]  /*18f0*/  UMOV UR10, 0x50 ;  /* 0x00000050000a7882 */ /* 0x000fe20000000000 */
[----:B------:R3:W-:Y:S07]  /*1900*/  UTMALDG.4D [UR16], [UR4], desc[UR6] ;  /* 0x00000610040075b4 */ /* 0x0007ee0008019000 */
[----:B------:R3:W-:Y:S01]  /*1910*/  UTMALDG.4D [UR8], [UR4], desc[UR6] ;  /* 0x00000608040075b4 */ /* 0x0007e20008019000 */
[----:B--2---:R-:W-:Y:S01]  /*1920*/  UIADD3 UR56, UR14, 0x9800, URZ ;  /* 0x000098000e387890 */ /* 0x004fe2000fffe03f */
[----:B------:R-:W-:-:S08]  /*1930*/  UMOV UR58, 0x60 ;  /* 0x00000060003a7882 */ /* 0x000fd00000000000 */
[----:B------:R3:W-:Y:S02]  /*1940*/  UTMALDG.4D [UR56], [UR4], desc[UR6] ;  /* 0x00000638040075b4 */ /* 0x0007e40008019000 */
[----:B---3--:R-:W-:Y:S01]  /*1950*/  NOP ;  /* 0x0000000000007918 */ /* 0x008fe20000000000 */
.L_x_19:
        /* <DEDUP_REMOVED lines=10> */
.L_x_20:
[----:B------:R-:W-:Y:S01]  /*1a00*/  IMAD R4, R5, 0x7000, R4 ;  /* 0x0000700005047824 */ /* 0x000fe200078e0204 */
[----:B------:R-:W-:Y:S01]  /*1a10*/  R2UR UR49, R8 ;  /* 0x00000000083172ca */ /* 0x000fe200000e0000 */
[----:B------:R-:W-:Y:S01]  /*1a20*/  ULDC.64 UR4, c[0x0][0x198] ;  /* 0x0000660000047ab9 */ /* 0x000fe20000000a00 */
[----:B------:R-:W-:Y:S01]  /*1a30*/  R2UR UR51, R9 ;  /* 0x00000000093372ca */ /* 0x000fe200000e0000 */
        /* <DEDUP_REMOVED lines=11> */
[----:B------:R-:W-:Y:S01]  /*1af0*/  ISETP.NE.AND P1, PT, R5, 0x4, PT ;  /* 0x000000040500780c */ /* 0x000fe20003f25270 */
[----:B------:R-:W-:Y:S01]  /*1b00*/  USHF.L.U32 UR51, UR51, 0x7, URZ ;  /* 0x0000000733337899 */ /* 0x000fe2000800063f */
[----:B------:R-:W-:Y:S01]  /*1b10*/  VIADD R9, R9, 0x1 ;  /* 0x0000000109097836 */ /* 0x000fe20000000000 */
[----:B------:R-:W-:Y:S01]  /*1b20*/  UIADD3 UR48, UR9, 0x3800, URZ ;  /* 0x0000380009307890 */ /* 0x000fe2000fffe03f */
[----:B-12---:R-:W-:Y:S01]  /*1b30*/  SEL R3, RZ, 0x1, P1 ;  /* 0x00000001ff037807 */ /* 0x006fe20000800000 */
[----:B------:R-:W-:Y:S01]  /*1b40*/  UIADD3 UR32, UR9, 0x4800, URZ ;  /* 0x0000480009207890 */ /* 0x000fe2000fffe03f */
[----:B------:R-:W-:Y:S01]  /*1b50*/  SEL R5, R5, RZ, P1 ;  /* 0x000000ff05057207 */ /* 0x000fe20000800000 */
[----:B------:R-:W-:Y:S01]  /*1b60*/  UIADD3 UR56, UR9, 0x5800, URZ ;  /* 0x0000580009387890 */ /* 0x000fe2000fffe03f */
[----:B------:R-:W-:Y:S01]  /*1b70*/  LOP3.LUT R6, R6, R3, RZ, 0x3c, !PT ;  /* 0x0000000306067212 */ /* 0x000fe200078e3cff */
[----:B------:R-:W-:Y:S01]  /*1b80*/  UMOV UR36, UR60 ;  /* 0x0000003c00247c82 */ /* 0x000fe20008000000 */
[----:B------:R-:W-:Y:S01]  /*1b90*/  UMOV UR37, UR61 ;  /* 0x0000003d00257c82 */ /* 0x000fe20008000000 */
        /* <DEDUP_REMOVED lines=27> */
[----:B-1----:R-:W-:Y:S01]  /*1d50*/  UIADD3 UR56, UR9, 0x9800, URZ ;  /* 0x0000980009387890 */ /* 0x002fe2000fffe03f */
[----:B------:R-:W-:-:S02]  /*1d60*/  UMOV UR58, 0x60 ;  /* 0x00000060003a7882 */ /* 0x000fc40000000000 */
[----:B------:R-:W-:Y:S02]  /*1d70*/  UMOV UR9, UR49 ;  /* 0x0000003100097c82 */ /* 0x000fe40008000000 */
[----:B------:R2:W-:Y:S04]  /*1d80*/  UTMALDG.4D [UR8], [UR4], desc[UR6] ;  /* 0x00000608040075b4 */ /* 0x0005e80008019000 */
[----:B------:R2:W-:Y:S02]  /*1d90*/  UTMALDG.4D [UR56], [UR4], desc[UR6] ;  /* 0x00000638040075b4 */ /* 0x0005e40008019000 */
[----:B--2---:R-:W-:Y:S01]  /*1da0*/  NOP ;  /* 0x0000000000007918 */ /* 0x004fe20000000000 */
.L_x_16:
[----:B------:R-:W-:-:S05]  /*1db0*/  IMAD.SHL.U32 R8, R2, 0x2, RZ ;  /* 0x0000000202087824 */ /* 0x000fca00078e00ff */
[----:B------:R-:W-:-:S04]  /*1dc0*/  LOP3.LUT R8, R8, 0xfffffffe, RZ, 0x3c, !PT ;  /* 0xfffffffe08087812 */ /* 0x000fc800078e3cff */
[----:B------:R-:W-:-:S07]  /*1dd0*/  IADD3 R8, -R8, -0x6, RZ ;  /* 0xfffffffa08087810 */ /* 0x000fce0007ffe1ff */
.L_x_10:
[----:B------:R-:W-:Y:S05]  /*1de0*/  BSYNC B0 ;  /* 0x0000000000007941 */ /* 0x000fea0003800000 */
.L_x_9:
[----:B------:R-:W3:Y:S01]  /*1df0*/  S2R R11, SR_CgaCtaId ;  /* 0x00000000000b7919 */ /* 0x000ee20000008800 */
[----:B------:R-:W-:Y:S01]  /*1e00*/  MOV R2, 0x400 ;  /* 0x0000040000027802 */ /* 0x000fe20000000f00 */
[----:B-12---:R-:W-:Y:S01]  /*1e10*/  IMAD.MOV.U32 R4, RZ, RZ, RZ ;  /* 0x000000ffff047224 */ /* 0x006fe200078e00ff */
[----:B------:R-:W-:Y:S02]  /*1e20*/  SHF.L.U32 R3, RZ, 0x1f, RZ ;  /* 0x0000001fff037819 */ /* 0x000fe400000006ff */
[----:B---3--:R-:W-:-:S07]  /*1e30*/  LEA R2, R11, R2, 0x18 ;  /* 0x000000020b027211 */ /* 0x008fce00078ec0ff */
.L_x_21:
[----:B-1----:R1:W2:Y:S02]  /*1e40*/  SYNCS.PHASECHK.TRANS64.TRYWAIT P1, [R2+URZ+0x1f840], R3 ;  /* 0x01f84003020075a7 */ /* 0x0022a4000802017f */
[----:B--2---:R-:W-:Y:S05]  /*1e50*/  @!P1 NANOSLEEP.SYNCS 0x989680 ;  /* 0x009896800000995d */ /* 0x004fea0003900000 */
[----:B------:R-:W2:Y:S02]  /*1e60*/  @!P1 SYNCS.PHASECHK.TRANS64 P1, [R2+URZ+0x1f840], R3 ;  /* 0x01f84003020095a7 */ /* 0x000ea4000802007f */
[----:B--2---:R-:W-:Y:S05]  /*1e70*/  @!P1 BRA `(.L_x_21) ;  /* 0xfffffffc00f09947 */ /* 0x004fea000383ffff */
[----:B------:R-:W2:Y:S01]  /*1e80*/  LDC R11, c[0x0][0x28c] ;  /* 0x0000a300ff0b7b82 */ /* 0x000ea20000000800 */
[----:B-1----:R-:W-:Y:S02]  /*1e90*/  SHF.R.S32.HI R3, RZ, 0x1f, R0 ;  /* 0x0000001fff037819 */ /* 0x002fe40000011400 */
[----:B------:R-:W-:Y:S02]  /*1ea0*/  SHF.L.U32 R15, RZ, 0x1f, RZ ;  /* 0x0000001fff0f7819 */ /* 0x000fe400000006ff */
[----:B--2---:R-:W-:Y:S02]  /*1eb0*/  IADD3 R12, R11, 0x7f, RZ ;  /* 0x0000007f0b0c7810 */ /* 0x004fe40007ffe0ff */
[----:B------:R-:W-:Y:S02]  /*1ec0*/  LEA.HI R11, R3, R0, RZ, 0x5 ;  /* 0x00000000030b7211 */ /* 0x000fe400078f28ff */
[----:B------:R-:W-:Y:S02]  /*1ed0*/  SHF.R.S32.HI R13, RZ, 0x1f, R12 ;  /* 0x0000001fff0d7819 */ /* 0x000fe4000001140c */
[----:B------:R-:W-:-:S02]  /*1ee0*/  SHF.R.S32.HI R11, RZ, 0x5, R11 ;  /* 0x00000005ff0b7819 */ /* 0x000fc4000001140b */
[----:B------:R-:W-:Y:S02]  /*1ef0*/  LEA.HI R13, R13, R12, RZ, 0x7 ;  /* 0x0000000c0d0d7211 */ /* 0x000fe400078f38ff */
[----:B------:R-:W-:Y:S02]  /*1f00*/  LEA R11, R11, UR43, 0x4 ;  /* 0x0000002b0b0b7c11 */ /* 0x000fe4000f8e20ff */
[----:B------:R-:W-:-:S07]  /*1f10*/  SHF.R.S32.HI R18, RZ, 0x7, R13 ;  /* 0x00000007ff127819 */ /* 0x000fce000001140d */
.L_x_22:
[----:B-1----:R1:W2:Y:S02]  /*1f20*/  SYNCS.PHASECHK.TRANS64.TRYWAIT P1, [R2+URZ+0x1f800], R15 ;  /* 0x01f8000f020075a7 */ /* 0x0022a4000802017f */
[----:B--2---:R-:W-:Y:S05]  /*1f30*/  @!P1 NANOSLEEP.SYNCS 0x989680 ;  /* 0x009896800000995d */ /* 0x004fea0003900000 */
[----:B------:R-:W2:Y:S02]  /*1f40*/  @!P1 SYNCS.PHASECHK.TRANS64 P1, [R2+URZ+0x1f800], R15 ;  /* 0x01f8000f020095a7 */ /* 0x000ea4000802007f */
[----:B--2---:R-:W-:Y:S05]  /*1f50*/  @!P1 BRA `(.L_x_22) ;  /* 0xfffffffc00f09947 */ /* 0x004fea000383ffff */
[----:B------:R-:W-:Y:S01]  /*1f60*/  LEA.HI R3, R3, R0, RZ, 0x2 ;  /* 0x0000000003037211 */ /* 0x000fe200078f10ff */
[----:B------:R-:W-:Y:S05]  /*1f70*/  WARPSYNC.ALL ;  /* 0x0000000000007948 */ /* 0x000fea0003800000 */
[--C-:B------:R-:W-:Y:S02]  /*1f80*/  SHF.R.S32.HI R12, RZ, 0x2, R3.reuse ;  /* 0x00000002ff0c7819 */ /* 0x100fe40000011403 */
[----:B------:R-:W-:Y:S02]  /*1f90*/  SHF.R.S32.HI R13, RZ, 0x1f, R3 ;  /* 0x0000001fff0d7819 */ /* 0x000fe40000011403 */
[----:B------:R-:W-:-:S02]  /*1fa0*/  LOP3.LUT R3, R3, 0x7ffffffc, RZ, 0xc0, !PT ;  /* 0x7ffffffc03037812 */ /* 0x000fc400078ec0ff */
[----:B------:R-:W-:Y:S02]  /*1fb0*/  LEA.HI R13, R13, R12, RZ, 0x3 ;  /* 0x0000000c0d0d7211 */ /* 0x000fe400078f18ff */
[----:B------:R-:W-:Y:S01]  /*1fc0*/  VIMNMX R151, R18, R151, PT ;  /* 0x0000009712977248 */ /* 0x000fe20003fe0100 */
[----:B------:R-:W-:Y:S01]  /*1fd0*/  IMAD.IADD R14, R0, 0x1, -R3 ;  /* 0x00000001000e7824 */ /* 0x000fe200078e0a03 */
[----:B------:R-:W-:-:S03]  /*1fe0*/  LOP3.LUT R3, R13, 0xfffffff8, RZ, 0xc0, !PT ;  /* 0xfffffff80d037812 */ /* 0x000fc600078ec0ff */
[----:B------:R-:W-:Y:S01]  /*1ff0*/  IMAD.SHL.U32 R14, R14, 0x2, RZ ;  /* 0x000000020e0e7824 */ /* 0x000fe200078e00ff */
[----:B------:R-:W-:Y:S02]  /*2000*/  IADD3 R3, R11, R12, -R3 ;  /* 0x0000000c0b037210 */ /* 0x000fe40007ffe803 */
[C---:B------:R-:W-:Y:S01]  /*2010*/  R2UR UR41, R2.reuse ;  /* 0x00000000022972ca */ /* 0x040fe200000e0000 */
[----:B------:R-:W-:Y:S01]  /*2020*/  WARPGROUP.ARRIVE ;  /* 0x00000000000079c5 */ /* 0x000fe20000000000 */
[----:B------:R-:W-:Y:S01]  /*2030*/  R2UR UR4, R2 ;  /* 0x00000000020472ca */ /* 0x000fe200000e0000 */
[----:B------:R-:W-:Y:S01]  /*2040*/  UMOV UR7, 0xc0000010 ;  /* 0xc000001000077882 */ /* 0x000fe20000000000 */
[----:B------:R-:W-:Y:S01]  /*2050*/  UMOV UR11, 0xc0000010 ;  /* 0xc0000010000b7882 */ /* 0x000fe20000000000 */
[----:B------:R-:W-:Y:S01]  /*2060*/  UMOV UR5, UR7 ;  /* 0x0000000700057c82 */ /* 0x000fe20008000000 */
[----:B------:R-:W-:Y:S01]  /*2070*/  MOV R149, UR7 ;  /* 0x0000000700957c02 */ /* 0x000fe20008000f00 */
[----:B------:R-:W-:Y:S01]  /*2080*/  IMAD.U32 R147, RZ, RZ, UR11 ;  /* 0x0000000bff937e24 */ /* 0x000fe2000f8e00ff */
[----:B------:R-:W-:Y:S01]  /*2090*/  UMOV UR45, 0xc0000010 ;  /* 0xc0000010002d7882 */ /* 0x000fe20000000000 */
[----:B------:R-:W-:Y:S01]  /*20a0*/  UMOV UR47, 0xc0000010 ;  /* 0xc0000010002f7882 */ /* 0x000fe20000000000 */
[C---:B------:R-:W-:Y:S01]  /*20b0*/  VIADD R12, R14.reuse, 0x8 ;  /* 0x000000080e0c7836 */ /* 0x040fe20000000000 */
[CC--:B------:R-:W-:Y:S01]  /*20c0*/  ISETP.GE.AND P1, PT, R3.reuse, R14.reuse, PT ;  /* 0x0000000e0300720c */ /* 0x0c0fe20003f26270 */
[C---:B------:R-:W-:Y:S01]  /*20d0*/  VIADD R18, R14.reuse, 0x9 ;  /* 0x000000090e127836 */ /* 0x040fe20000000000 */
[----:B------:R-:W-:Y:S01]  /*20e0*/  UIADD3 UR41, UR41, 0x3800, URZ ;  /* 0x0000380029297890 */ /* 0x000fe2000fffe03f */
[C---:B------:R-:W-:Y:S01]  /*20f0*/  ISETP.GT.AND P6, PT, R3.reuse, R14, PT ;  /* 0x0000000e0300720c */ /* 0x040fe20003fc4270 */
[----:B------:R-:W-:Y:S01]  /*2100*/  USHF.R.U32.HI UR4, URZ, 0x4, UR4 ;  /* 0x000000043f047899 */ /* 0x000fe20008011604 */
[C---:B------:R-:W-:Y:S01]  /*2110*/  ISETP.GE.AND P2, PT, R3.reuse, R12, PT ;  /* 0x0000000c0300720c */ /* 0x040fe20003f46270 */
[----:B------:R-:W-:Y:S01]  /*2120*/  USHF.R.U32.HI UR41, URZ, 0x4, UR41 ;  /* 0x000000043f297899 */ /* 0x000fe20008011629 */
[C---:B------:R-:W-:Y:S01]  /*2130*/  IADD3 R12, R14.reuse, 0x11, RZ ;  /* 0x000000110e0c7810 */ /* 0x040fe20007ffe0ff */
[----:B------:R-:W-:Y:S01]  /*2140*/  ULOP3.LUT UR4, UR4, 0x3fff, URZ, 0xc0, !UPT ;  /* 0x00003fff04047892 */ /* 0x000fe2000f8ec03f */
[C---:B------:R-:W-:Y:S01]  /*2150*/  ISETP.GE.AND P3, PT, R3.reuse, R18, PT ;  /* 0x000000120300720c */ /* 0x040fe20003f66270 */
[----:B------:R-:W-:Y:S01]  /*2160*/  ULOP3.LUT UR41, UR41, 0x3fff, URZ, 0xc0, !UPT ;  /* 0x00003fff29297892 */ /* 0x000fe2000f8ec03f */
[C---:B------:R-:W-:Y:S01]  /*2170*/  ISETP.GE.AND P5, PT, R3.reuse, R12, PT ;  /* 0x0000000c0300720c */ /* 0x040fe20003fa6270 */
[----:B------:R-:W-:Y:S01]  /*2180*/  ULOP3.LUT UR8, UR4, 0x10000, URZ, 0xfc, !UPT ;  /* 0x0001000004087892 */ /* 0x000fe2000f8efc3f */
[C---:B------:R-:W-:Y:S01]  /*2190*/  VIADD R12, R14.reuse, 0x18 ;  /* 0x000000180e0c7836 */ /* 0x040fe20000000000 */
[----:B------:R-:W-:Y:S01]  /*21a0*/  ULOP3.LUT UR40, UR41, 0x10000, URZ, 0xfc, !UPT ;  /* 0x0001000029287892 */ /* 0x000fe2000f8efc3f */
[C---:B------:R-:W-:Y:S01]  /*21b0*/  VIADD R18, R14.reuse, 0x20 ;  /* 0x000000200e127836 */ /* 0x040fe20000000000 */
[----:B------:R-:W-:Y:S01]  /*21c0*/  UIADD3 UR44, UR8, 0x280, URZ ;  /* 0x00000280082c7890 */ /* 0x000fe2000fffe03f */
[----:B------:R-:W-:Y:S01]  /*21d0*/  VIADD R88, R14, 0x10 ;  /* 0x000000100e587836 */ /* 0x000fe20000000000 */
[----:B------:R-:W-:Y:S01]  /*21e0*/  UIADD3 UR46, UR40, 0x500, URZ ;  /* 0x00000500282e7890 */ /* 0x000fe2000fffe03f */
[----:B------:R-:W-:Y:S01]  /*21f0*/  IADD3 R11, R3, 0x8, RZ ;  /* 0x00000008030b7810 */ /* 0x000fe20007ffe0ff */
[----:B------:R-:W-:-:S02]  /*2200*/  UMOV UR6, UR8 ;  /* 0x0000000800067c82 */ /* 0x000fc40008000000 */
[----:B------:R-:W-:Y:S01]  /*2210*/  IMAD.U32 R148, RZ, RZ, UR6 ;  /* 0x00000006ff947e24 */ /* 0x000fe2000f8e00ff */
[----:B------:R-:W-:Y:S01]  /*2220*/  UMOV UR4, UR6 ;  /* 0x0000000600047c82 */ /* 0x000fe20008000000 */
[----:B------:R-:W-:Y:S01]  /*2230*/  UMOV UR6, UR40 ;  /* 0x0000002800067c82 */ /* 0x000fe20008000000 */
[----:B------:R-:W-:Y:S01]  /*2240*/  ISETP.GE.AND P4, PT, R3, R88, PT ;  /* 0x000000580300720c */ /* 0x000fe20003f86270 */
[----:B------:R-:W-:Y:S01]  /*2250*/  HGMMA.64x128x16.F32.BF16 R24, gdesc[UR4], RZ, !UPT, gsb0 ;  /* 0x01e00000041879f0 */ /* 0x000fe2000c0018ff */
[----:B------:R-:W-:Y:S02]  /*2260*/  UIADD3 UR4, UR8, 0x80, URZ ;  /* 0x0000008008047890 */ /* 0x000fe4000fffe03f */
[----:B------:R-:W-:Y:S01]  /*2270*/  UIADD3 UR6, UR40, 0x100, URZ ;  /* 0x0000010028067890 */ /* 0x000fe2000fffe03f */
[----:B------:R-:W-:Y:S01]  /*2280*/  UMOV UR5, UR11 ;  /* 0x0000000b00057c82 */ /* 0x000fe20008000000 */
[----:B------:R-:W-:Y:S01]  /*2290*/  UMOV UR7, 0xc0000010 ;  /* 0xc000001000077882 */ /* 0x000fe20000000000 */
[----:B------:R-:W-:-:S02]  /*22a0*/  UMOV UR11, 0xc0000010 ;  /* 0xc0000010000b7882 */ /* 0x000fc40000000000 */
[----:B------:R-:W-:Y:S01]  /*22b0*/  UMOV UR10, UR4 ;  /* 0x00000004000a7c82 */ /* 0x000fe20008000000 */
[----:B------:R-:W-:Y:S01]  /*22c0*/  MOV R145, UR11 ;  /* 0x0000000b00917c02 */ /* 0x000fe20008000f00 */
[----:B------:R-:W-:Y:S01]  /*22d0*/  UMOV UR4, UR10 ;  /* 0x0000000a00047c82 */ /* 0x000fe20008000000 */
[----:B------:R-:W-:Y:S01]  /*22e0*/  IMAD.U32 R146, RZ, RZ, UR10 ;  /* 0x0000000aff927e24 */ /* 0x000fe2000f8e00ff */
[----:B------:R-:W-:Y:S02]  /*22f0*/  WARPGROUP.DEPBAR.LE gsb0, 0x0 ;  /* 0x00008000000079c5 */ /* 0x000fe40000010000 */
[----:B------:R-:W-:-:S06]  /*2300*/  WARPGROUP.ARRIVE ;  /* 0x00000000000079c5 */ /* 0x000fcc0000000000 */
[----:B------:R-:W-:Y:S01]  /*2310*/  HGMMA.64x128x16.F32.BF16 R24, gdesc[UR4], R24, gsb0 ;  /* 0x01e00000041879f0 */ /* 0x000fe20008001818 */
[----:B------:R-:W-:Y:S02]  /*2320*/  UIADD3 UR4, UR8, 0x100, URZ ;  /* 0x0000010008047890 */ /* 0x000fe4000fffe03f */
[----:B------:R-:W-:Y:S01]  /*2330*/  UIADD3 UR6, UR40, 0x200, URZ ;  /* 0x0000020028067890 */ /* 0x000fe2000fffe03f */
[----:B------:R-:W-:Y:S01]  /*2340*/  UMOV UR5, UR11 ;  /* 0x0000000b00057c82 */ /* 0x000fe20008000000 */
[----:B------:R-:W-:Y:S01]  /*2350*/  UMOV UR7, 0xc0000010 ;  /* 0xc000001000077882 */ /* 0x000fe20000000000 */
[----:B------:R-:W-:Y:S02]  /*2360*/  UMOV UR11, 0xc0000010 ;  /* 0xc0000010000b7882 */ /* 0x000fe40000000000 */
[----:B------:R-:W-:Y:S01]  /*2370*/  UMOV UR10, UR4 ;  /* 0x00000004000a7c82 */ /* 0x000fe20008000000 */
[----:B------:R-:W-:Y:S01]  /*2380*/  IMAD.U32 R23, RZ, RZ, UR11 ;  /* 0x0000000bff177e24 */ /* 0x000fe2000f8e00ff */
[----:B------:R-:W-:Y:S01]  /*2390*/  UMOV UR4, UR10 ;  /* 0x0000000a00047c82 */ /* 0x000fe20008000000 */
[----:B------:R-:W-:Y:S01]  /*23a0*/  IMAD.U32 R144, RZ, RZ, UR10 ;  /* 0x0000000aff907e24 */ /* 0x000fe2000f8e00ff */
[----:B------:R-:W-:-:S02]  /*23b0*/  WARPGROUP.DEPBAR.LE gsb0, 0x0 ;  /* 0x00008000000079c5 */ /* 0x000fc40000010000 */
        /* <DEDUP_REMOVED lines=8> */
[----:B------:R-:W-:Y:S01]  /*2440*/  MOV R21, UR11 ;  /* 0x0000000b00157c02 */ /* 0x000fe20008000f00 */
        /* <DEDUP_REMOVED lines=8> */
[----:B------:R-:W-:-:S03]  /*24d0*/  UMOV UR7, 0xc0000010 ;  /* 0xc000001000077882 */ /* 0x000fc60000000000 */
[----:B------:R-:W-:Y:S02]  /*24e0*/  UMOV UR10, UR4 ;  /* 0x00000004000a7c82 */ /* 0x000fe40008000000 */
[----:B------:R-:W-:Y:S01]  /*24f0*/  UMOV UR4, UR10 ;  /* 0x0000000a00047c82 */ /* 0x000fe20008000000 */
[----:B------:R-:W-:Y:S01]  /*2500*/  IMAD.U32 R20, RZ, RZ, UR10 ;  /* 0x0000000aff147e24 */ /* 0x000fe2000f8e00ff */
[----:B------:R-:W-:Y:S02]  /*2510*/  WARPGROUP.DEPBAR.LE gsb0, 0x0 ;  /* 0x00008000000079c5 */ /* 0x000fe40000010000 */
[----:B------:R-:W-:-:S06]  /*2520*/  WARPGROUP.ARRIVE ;  /* 0x00000000000079c5 */ /* 0x000fcc0000000000 */
[----:B------:R-:W-:Y:S01]  /*2530*/  HGMMA.64x128x16.F32.BF16 R24, gdesc[UR4], R24, gsb0 ;  /* 0x01e00000041879f0 */ /* 0x000fe20008001818 */
[----:B------:R-:W-:Y:S02]  /*2540*/  UIADD3 UR4, UR8, 0x300, URZ ;  /* 0x0000030008047890 */ /* 0x000fe4000fffe03f */
[----:B------:R-:W-:Y:S01]  /*2550*/  UIADD3 UR6, UR40, 0x600, URZ ;  /* 0x0000060028067890 */ /* 0x000fe2000fffe03f */
[----:B------:R-:W-:Y:S01]  /*2560*/  UMOV UR5, 0xc0000010 ;  /* 0xc000001000057882 */ /* 0x000fe20000000000 */
[----:B------:R-:W-:Y:S01]  /*2570*/  UMOV UR7, 0xc0000010 ;  /* 0xc000001000077882 */ /* 0x000fe20000000000 */
[----:B------:R-:W-:Y:S02]  /*2580*/  WARPGROUP.DEPBAR.LE gsb0, 0x0 ;  /* 0x00008000000079c5 */ /* 0x000fe40000010000 */
[----:B------:R-:W-:-:S06]  /*2590*/  WARPGROUP.ARRIVE ;  /* 0x00000000000079c5 */ /* 0x000fcc0000000000 */
[----:B------:R-:W-:Y:S03]  /*25a0*/  HGMMA.64x128x16.F32.BF16 R24, gdesc[UR44], R24, gsb0 ;  /* 0x01e000002c1879f0 */ /* 0x000fe60008001818 */
[----:B------:R-:W-:Y:S02]  /*25b0*/  WARPGROUP.DEPBAR.LE gsb0, 0x0 ;  /* 0x00008000000079c5 */ /* 0x000fe40000010000 */
[----:B------:R-:W-:-:S07]  /*25c0*/  WARPGROUP.ARRIVE ;  /* 0x00000000000079c5 */ /* 0x000fce0000000000 */
[----:B------:R-:W-:Y:S01]  /*25d0*/  HGMMA.64x128x16.F32.BF16 R24, gdesc[UR4], R24, gsb0 ;  /* 0x01e00000041879f0 */ /* 0x000fe20008001818 */
[----:B------:R-:W-:Y:S01]  /*25e0*/  ULDC UR6, c[0x0][0x604] ;  /* 0x0001810000067ab9 */ /* 0x000fe20000000800 */
[----:B------:R-:W-:Y:S01]  /*25f0*/  ULDC UR7, c[0x0][0x604] ;  /* 0x0001810000077ab9 */ /* 0x000fe20000000800 */
[----:B------:R-:W-:Y:S02]  /*2600*/  WARPGROUP.DEPBAR.LE gsb0, 0x0 ;  /* 0x00008000000079c5 */ /* 0x000fe40000010000 */
[----:B------:R-:W-:Y:S02]  /*2610*/  FSEL R24, R24, -INF , P1 ;  /* 0xff80000018187808 */ /* 0x000fe40000800000 */
[----:B------:R-:W-:Y:S02]  /*2620*/  FSEL R30, R30, -INF , P1 ;  /* 0xff8000001e1e7808 */ /* 0x000fe40000800000 */
[----:B------:R-:W-:Y:S01]  /*2630*/  ISETP.GE.AND P1, PT, R3, R12, PT ;  /* 0x0000000c0300720c */ /* 0x000fe20003f26270 */
[----:B------:R-:W-:Y:S01]  /*2640*/  VIADD R12, R14, 0x19 ;  /* 0x000000190e0c7836 */ /* 0x000fe20000000000 */
[----:B------:R-:W-:-:S02]  /*2650*/  FSEL R25, R25, -INF , P6 ;  /* 0xff80000019197808 */ /* 0x000fc40003000000 */
[----:B------:R-:W-:Y:S02]  /*2660*/  FSEL R31, R31, -INF , P6 ;  /* 0xff8000001f1f7808 */ /* 0x000fe40003000000 */
[C---:B------:R-:W-:Y:S02]  /*2670*/  ISETP.GE.AND P6, PT, R3.reuse, R12, PT ;  /* 0x0000000c0300720c */ /* 0x040fe40003fc6270 */
[----:B------:R-:W-:Y:S02]  /*2680*/  FSEL R28, R28, -INF , P2 ;  /* 0xff8000001c1c7808 */ /* 0x000fe40001000000 */
[----:B------:R-:W-:Y:S02]  /*2690*/  FSEL R34, R34, -INF , P2 ;  /* 0xff80000022227808 */ /* 0x000fe40001000000 */
[----:B------:R-:W-:Y:S01]  /*26a0*/  ISETP.GE.AND P2, PT, R3, R18, PT ;  /* 0x000000120300720c */ /* 0x000fe20003f46270 */
[----:B------:R-:W-:Y:S01]  /*26b0*/  VIADD R18, R14, 0x28 ;  /* 0x000000280e127836 */ /* 0x000fe20000000000 */
[----:B------:R-:W-:-:S02]  /*26c0*/  FSEL R36, R36, -INF , P1 ;  /* 0xff80000024247808 */ /* 0x000fc40000800000 */
[----:B------:R-:W-:Y:S02]  /*26d0*/  FSEL R42, R42, -INF , P1 ;  /* 0xff8000002a2a7808 */ /* 0x000fe40000800000 */
[----:B------:R-:W-:Y:S02]  /*26e0*/  FSEL R37, R37, -INF , P6 ;  /* 0xff80000025257808 */ /* 0x000fe40003000000 */
[----:B------:R-:W-:Y:S02]  /*26f0*/  FSEL R43, R43, -INF , P6 ;  /* 0xff8000002b2b7808 */ /* 0x000fe40003000000 */
[CC--:B------:R-:W-:Y:S02]  /*2700*/  ISETP.GE.AND P1, PT, R11.reuse, R14.reuse, PT ;  /* 0x0000000e0b00720c */ /* 0x0c0fe40003f26270 */
[----:B------:R-:W-:Y:S02]  /*2710*/  ISETP.GT.AND P6, PT, R11, R14, PT ;  /* 0x0000000e0b00720c */ /* 0x000fe40003fc4270 */
[----:B------:R-:W-:-:S02]  /*2720*/  FSEL R32, R32, -INF , P4 ;  /* 0xff80000020207808 */ /* 0x000fc40002000000 */
[----:B------:R-:W-:Y:S02]  /*2730*/  FSEL R38, R38, -INF , P4 ;  /* 0xff80000026267808 */ /* 0x000fe40002000000 */
[----:B------:R-:W-:Y:S02]  /*2740*/  FSEL R26, R26, -INF , P1 ;  /* 0xff8000001a1a7808 */ /* 0x000fe40000800000 */
[----:B------:R-:W-:Y:S02]  /*2750*/  FSEL R27, R27, -INF , P6 ;  /* 0xff8000001b1b7808 */ /* 0x000fe40003000000 */
[----:B------:R-:W-:Y:S01]  /*2760*/  ISETP.GE.AND P4, PT, R3, R18, PT ;  /* 0x000000120300720c */ /* 0x000fe20003f86270 */
[----:B------:R-:W-:Y:S01]  /*2770*/  VIADD R18, R14, 0x31 ;  /* 0x000000310e127836 */ /* 0x000fe20000000000 */
[----:B------:R-:W-:Y:S02]  /*2780*/  FMNMX R13, R26, R27, !PT ;  /* 0x0000001b1a0d7209 */ /* 0x000fe40007800000 */
[----:B------:R-:W-:-:S02]  /*2790*/  IADD3 R12, R14, 0x21, RZ ;  /* 0x000000210e0c7810 */ /* 0x000fc40007ffe0ff */
[----:B------:R-:W-:Y:S02]  /*27a0*/  ISETP.GE.AND P1, PT, R3, R18, PT ;  /* 0x000000120300720c */ /* 0x000fe40003f26270 */
[----:B------:R-:W-:Y:S02]  /*27b0*/  FMNMX R18, R30, R13, !PT ;  /* 0x0000000d1e127209 */ /* 0x000fe40007800000 */
[----:B------:R-:W-:Y:S02]  /*27c0*/  FSEL R29, R29, -INF , P3 ;  /* 0xff8000001d1d7808 */ /* 0x000fe40001800000 */
[----:B------:R-:W-:Y:S02]  /*27d0*/  FSEL R35, R35, -INF , P3 ;  /* 0xff80000023237808 */ /* 0x000fe40001800000 */
[----:B------:R-:W-:Y:S01]  /*27e0*/  ISETP.GE.AND P3, PT, R3, R12, PT ;  /* 0x0000000c0300720c */ /* 0x000fe20003f66270 */
[----:B------:R-:W-:Y:S01]  /*27f0*/  VIADD R12, R14, 0x29 ;  /* 0x000000290e0c7836 */ /* 0x000fe20000000000 */
[----:B------:R-:W-:-:S02]  /*2800*/  FMNMX R13, R31, R18, !PT ;  /* 0x000000121f0d7209 */ /* 0x000fc40007800000 */
[----:B------:R-:W-:Y:S02]  /*2810*/  FSEL R33, R33, -INF , P5 ;  /* 0xff80000021217808 */ /* 0x000fe40002800000 */
[----:B------:R-:W-:Y:S02]  /*2820*/  FSEL R39, R39, -INF , P5 ;  /* 0xff80000027277808 */ /* 0x000fe40002800000 */
[----:B------:R-:W-:Y:S02]  /*2830*/  FMNMX R18, R34, R13, !PT ;  /* 0x0000000d22127209 */ /* 0x000fe40007800000 */
[----:B------:R-:W-:Y:S01]  /*2840*/  ISETP.GE.AND P5, PT, R3, R12, PT ;  /* 0x0000000c0300720c */ /* 0x000fe20003fa6270 */
[----:B------:R-:W-:Y:S01]  /*2850*/  VIADD R12, R14, 0x30 ;  /* 0x000000300e0c7836 */ /* 0x000fe20000000000 */
[----:B------:R-:W-:Y:S02]  /*2860*/  FMNMX R13, R35, R18, !PT ;  /* 0x00000012230d7209 */ /* 0x000fe40007800000 */
[----:B------:R-:W-:-:S02]  /*2870*/  FSEL R40, R40, -INF , P2 ;  /* 0xff80000028287808 */ /* 0x000fc40001000000 */
[C---:B------:R-:W-:Y:S02]  /*2880*/  ISETP.GE.AND P6, PT, R3.reuse, R12, PT ;  /* 0x0000000c0300720c */ /* 0x040fe40003fc6270 */
[----:B------:R-:W-:Y:S02]  /*2890*/  IADD3 R12, R14, 0x38, RZ ;  /* 0x000000380e0c7810 */ /* 0x000fe40007ffe0ff */
[----:B------:R-:W-:Y:S02]  /*28a0*/  FMNMX R18, R38, R13, !PT ;  /* 0x0000000d26127209 */ /* 0x000fe40007800000 */
[----:B------:R-:W-:Y:S02]  /*28b0*/  FSEL R46, R46, -INF , P2 ;  /* 0xff8000002e2e7808 */ /* 0x000fe40001000000 */
[----:B------:R-:W-:Y:S01]  /*28c0*/  ISETP.GE.AND P2, PT, R3, R12, PT ;  /* 0x0000000c0300720c */ /* 0x000fe20003f46270 */
[----:B------:R-:W-:Y:S01]  /*28d0*/  VIADD R12, R14, 0x39 ;  /* 0x000000390e0c7836 */ /* 0x000fe20000000000 */
[----:B------:R-:W-:-:S02]  /*28e0*/  FMNMX R13, R39, R18, !PT ;  /* 0x00000012270d7209 */ /* 0x000fc40007800000 */
[----:B------:R-:W-:Y:S02]  /*28f0*/  FSEL R41, R41, -INF , P3 ;  /* 0xff80000029297808 */ /* 0x000fe40001800000 */
[----:B------:R-:W-:Y:S02]  /*2900*/  FMNMX R18, R42, R13, !PT ;  /* 0x0000000d2a127209 */ /* 0x000fe40007800000 */
[----:B------:R-:W-:Y:S02]  /*2910*/  FSEL R47, R47, -INF , P3 ;  /* 0xff8000002f2f7808 */ /* 0x000fe40001800000 */
[----:B------:R-:W-:Y:S01]  /*2920*/  ISETP.GE.AND P3, PT, R3, R12, PT ;  /* 0x0000000c0300720c */ /* 0x000fe20003f66270 */
[----:B------:R-:W-:Y:S01]  /*2930*/  VIADD R12, R14, 0x40 ;  /* 0x000000400e0c7836 */ /* 0x000fe20000000000 */
[----:B------:R-:W-:Y:S02]  /*2940*/  FMNMX R13, R43, R18, !PT ;  /* 0x000000122b0d7209 */ /* 0x000fe40007800000 */
[----:B------:R-:W-:-:S02]  /*2950*/  FSEL R44, R44, -INF , P4 ;  /* 0xff8000002c2c7808 */ /* 0x000fc40002000000 */
[----:B------:R-:W-:Y:S02]  /*2960*/  FSEL R50, R50, -INF , P4 ;  /* 0xff80000032327808 */ /* 0x000fe40002000000 */
[----:B------:R-:W-:Y:S02]  /*2970*/  ISETP.GE.AND P4, PT, R3, R12, PT ;  /* 0x0000000c0300720c */ /* 0x000fe40003f86270 */
[----:B------:R-:W-:Y:S02]  /*2980*/  FMNMX R18, R46, R13, !PT ;  /* 0x0000000d2e127209 */ /* 0x000fe40007800000 */
[----:B------:R-:W-:Y:S02]  /*2990*/  IADD3 R12, R14, 0x41, RZ ;  /* 0x000000410e0c7810 */ /* 0x000fe40007ffe0ff */
[----:B------:R-:W-:Y:S02]  /*29a0*/  FSEL R45, R45, -INF , P5 ;  /* 0xff8000002d2d7808 */ /* 0x000fe40002800000 */
[----:B------:R-:W-:-:S02]  /*29b0*/  FSEL R51, R51, -INF , P5 ;  /* 0xff80000033337808 */ /* 0x000fc40002800000 */
[----:B------:R-:W-:Y:S02]  /*29c0*/  FMNMX R13, R47, R18, !PT ;  /* 0x000000122f0d7209 */ /* 0x000fe40007800000 */
[C---:B------:R-:W-:Y:S01]  /*29d0*/  ISETP.GE.AND P5, PT, R3.reuse, R12, PT ;  /* 0x0000000c0300720c */ /* 0x040fe20003fa6270 */
[----:B------:R-:W-:Y:S01]  /*29e0*/  VIADD R12, R14, 0x48 ;  /* 0x000000480e0c7836 */ /* 0x000fe20000000000 */
[----:B------:R-:W-:Y:S02]  /*29f0*/  FMNMX R18, R50, R13, !PT ;  /* 0x0000000d32127209 */ /* 0x000fe40007800000 */
[----:B------:R-:W-:Y:S02]  /*2a00*/  FSEL R48, R48, -INF , P6 ;  /* 0xff80000030307808 */ /* 0x000fe40003000000 */
[----:B------:R-:W-:Y:S02]  /*2a10*/  FSEL R54, R54, -INF , P6 ;  /* 0xff80000036367808 */ /* 0x000fe40003000000 */
[----:B------:R-:W-:Y:S01]  /*2a20*/  ISETP.GE.AND P6, PT, R3, R12, PT ;  /* 0x0000000c0300720c */ /* 0x000fe20003fc6270 */
[----:B------:R-:W-:Y:S01]  /*2a30*/  VIADD R12, R14, 0x49 ;  /* 0x000000490e0c7836 */ /* 0x000fe20000000000 */
[----:B-1----:R-:W-:-:S02]  /*2a40*/  FMNMX R15, R51, R18, !PT ;  /* 0x00000012330f7209 */ /* 0x002fc40007800000 */
[----:B------:R-:W-:Y:S02]  /*2a50*/  FMNMX R13, R24, R25, !PT ;  /* 0x00000019180d7209 */ /* 0x000fe40007800000 */
[----:B------:R-:W-:Y:S02]  /*2a60*/  FSEL R49, R49, -INF , P1 ;  /* 0xff80000031317808 */ /* 0x000fe40000800000 */
[----:B------:R-:W-:Y:S02]  /*2a70*/  FSEL R55, R55, -INF , P1 ;  /* 0xff80000037377808 */ /* 0x000fe40000800000 */
[----:B------:R-:W-:Y:S02]  /*2a80*/  FMNMX R88, R54, R15, !PT ;  /* 0x0000000f36587209 */ /* 0x000fe40007800000 */
[----:B------:R-:W-:Y:S02]  /*2a90*/  ISETP.GE.AND P1, PT, R3, R12, PT ;  /* 0x0000000c0300720c */ /* 0x000fe40003f26270 */
[----:B------:R-:W-:-:S02]  /*2aa0*/  IADD3 R12, R14, 0x50, RZ ;  /* 0x000000500e0c7810 */ /* 0x000fc40007ffe0ff */
[----:B------:R-:W-:Y:S02]  /*2ab0*/  FMNMX R18, R28, R13, !PT ;  /* 0x0000000d1c127209 */ /* 0x000fe40007800000 */
[----:B------:R-:W-:Y:S02]  /*2ac0*/  FSEL R58, R58, -INF , P2 ;  /* 0xff8000003a3a7808 */ /* 0x000fe40001000000 */
[----:B------:R-:W-:Y:S02]  /*2ad0*/  FMNMX R15, R55, R88, !PT ;  /* 0x00000058370f7209 */ /* 0x000fe40007800000 */
[----:B------:R-:W-:Y:S02]  /*2ae0*/  FSEL R52, R52, -INF , P2 ;  /* 0xff80000034347808 */ /* 0x000fe40001000000 */
[----:B------:R-:W-:Y:S01]  /*2af0*/  ISETP.GE.AND P2, PT, R3, R12, PT ;  /* 0x0000000c0300720c */ /* 0x000fe20003f46270 */
[----:B------:R-:W-:Y:S01]  /*2b00*/  VIADD R12, R14, 0x51 ;  /* 0x000000510e0c7836 */ /* 0x000fe20000000000 */
[----:B------:R-:W-:-:S02]  /*2b10*/  FMNMX R13, R29, R18, !PT ;  /* 0x000000121d0d7209 */ /* 0x000fc40007800000 */
[----:B------:R-:W-:Y:S02]  /*2b20*/  FSEL R59, R59, -INF , P3 ;  /* 0xff8000003b3b7808 */ /* 0x000fe40001800000 */
[----:B------:R-:W-:Y:S02]  /*2b30*/  FMNMX R88, R58, R15, !PT ;  /* 0x0000000f3a587209 */ /* 0x000fe40007800000 */
[----:B------:R-:W-:Y:S02]  /*2b40*/  FMNMX R18, R32, R13, !PT ;  /* 0x0000000d20127209 */ /* 0x000fe40007800000 */
[----:B------:R-:W-:Y:S02]  /*2b50*/  FSEL R53, R53, -INF , P3 ;  /* 0xff80000035357808 */ /* 0x000fe40001800000 */
[----:B------:R-:W-:Y:S01]  /*2b60*/  ISETP.GE.AND P3, PT, R3, R12, PT ;  /* 0x0000000c0300720c */ /* 0x000fe20003f66270 */
[----:B------:R-:W-:Y:S01]  /*2b70*/  VIADD R12, R14, 0x58 ;  /* 0x000000580e0c7836 */ /* 0x000fe20000000000 */
[----:B------:R-:W-:-:S02]  /*2b80*/  FSEL R62, R62, -INF , P4 ;  /* 0xff8000003e3e7808 */ /* 0x000fc40002000000 */
[----:B------:R-:W-:Y:S02]  /*2b90*/  FMNMX R15, R59, R88, !PT ;  /* 0x000000583b0f7209 */ /* 0x000fe40007800000 */
[----:B------:R-:W-:Y:S02]  /*2ba0*/  FMNMX R13, R33, R18, !PT ;  /* 0x00000012210d7209 */ /* 0x000fe40007800000 */
[----:B------:R-:W-:Y:S02]  /*2bb0*/  FSEL R63, R63, -INF , P5 ;  /* 0xff8000003f3f7808 */ /* 0x000fe40002800000 */
[----:B------:R-:W-:Y:S02]  /*2bc0*/  FMNMX R88, R62, R15, !PT ;  /* 0x0000000f3e587209 */ /* 0x000fe40007800000 */
[----:B------:R-:W-:Y:S02]  /*2bd0*/  FSEL R56, R56, -INF , P4 ;  /* 0xff80000038387808 */ /* 0x000fe40002000000 */
[----:B------:R-:W-:-:S02]  /*2be0*/  ISETP.GE.AND P4, PT, R3, R12, PT ;  /* 0x0000000c0300720c */ /* 0x000fc40003f86270 */
[----:B------:R-:W-:Y:S02]  /*2bf0*/  FMNMX R18, R36, R13, !PT ;  /* 0x0000000d24127209 */ /* 0x000fe40007800000 */
[----:B------:R-:W-:Y:S02]  /*2c00*/  IADD3 R12, R14, 0x59, RZ ;  /* 0x000000590e0c7810 */ /* 0x000fe40007ffe0ff */
[----:B------:R-:W-:Y:S02]  /*2c10*/  FSEL R66, R66, -INF , P6 ;  /* 0xff80000042427808 */ /* 0x000fe40003000000 */
[----:B------:R-:W-:Y:S02]  /*2c20*/  FMNMX R15, R63, R88, !PT ;  /* 0x000000583f0f7209 */ /* 0x000fe40007800000 */
[----:B------:R-:W-:Y:S02]  /*2c30*/  FSEL R57, R57, -INF , P5 ;  /* 0xff80000039397808 */ /* 0x000fe40002800000 */
[----:B------:R-:W-:-:S02]  /*2c40*/  FMNMX R13, R37, R18, !PT ;  /* 0x00000012250d7209 */ /* 0x000fc40007800000 */
[----:B------:R-:W-:Y:S01]  /*2c50*/  ISETP.GE.AND P5, PT, R3, R12, PT ;  /* 0x0000000c0300720c */ /* 0x000fe20003fa6270 */
[----:B------:R-:W-:Y:S01]  /*2c60*/  VIADD R12, R14, 0x60 ;  /* 0x000000600e0c7836 */ /* 0x000fe20000000000 */
[----:B------:R-:W-:Y:S02]  /*2c70*/  FSEL R67, R67, -INF , P1 ;  /* 0xff80000043437808 */ /* 0x000fe40000800000 */
[----:B------:R-:W-:Y:S02]  /*2c80*/  FMNMX R88, R66, R15, !PT ;  /* 0x0000000f42587209 */ /* 0x000fe40007800000 */
[----:B------:R-:W-:Y:S02]  /*2c90*/  FMNMX R18, R40, R13, !PT ;  /* 0x0000000d28127209 */ /* 0x000fe40007800000 */
[----:B------:R-:W-:Y:S02]  /*2ca0*/  FSEL R60, R60, -INF , P6 ;  /* 0xff8000003c3c7808 */ /* 0x000fe40003000000 */
[----:B------:R-:W-:-:S02]  /*2cb0*/  FSEL R70, R70, -INF , P2 ;  /* 0xff80000046467808 */ /* 0x000fc40001000000 */
[----:B------:R-:W-:Y:S02]  /*2cc0*/  FMNMX R15, R67, R88, !PT ;  /* 0x00000058430f7209 */ /* 0x000fe40007800000 */
[----:B------:R-:W-:Y:S01]  /*2cd0*/  ISETP.GE.AND P6, PT, R3, R12, PT ;  /* 0x0000000c0300720c */ /* 0x000fe20003fc6270 */
[----:B------:R-:W-:Y:S01]  /*2ce0*/  VIADD R12, R14, 0x61 ;  /* 0x000000610e0c7836 */ /* 0x000fe20000000000 */
[----:B------:R-:W-:Y:S02]  /*2cf0*/  FMNMX R13, R41, R18, !PT ;  /* 0x00000012290d7209 */ /* 0x000fe40007800000 */
[----:B------:R-:W-:Y:S02]  /*2d00*/  FSEL R71, R71, -INF , P3 ;  /* 0xff80000047477808 */ /* 0x000fe40001800000 */
[----:B------:R-:W-:Y:S02]  /*2d10*/  FMNMX R88, R70, R15, !PT ;  /* 0x0000000f46587209 */ /* 0x000fe40007800000 */
[----:B------:R-:W-:-:S02]  /*2d20*/  FSEL R61, R61, -INF , P1 ;  /* 0xff8000003d3d7808 */ /* 0x000fc40000800000 */
[----:B------:R-:W-:Y:S02]  /*2d30*/  FMNMX R18, R44, R13, !PT ;  /* 0x0000000d2c127209 */ /* 0x000fe40007800000 */
[----:B------:R-:W-:Y:S02]  /*2d40*/  ISETP.GE.AND P1, PT, R3, R12, PT ;  /* 0x0000000c0300720c */ /* 0x000fe40003f26270 */
[----:B------:R-:W-:Y:S02]  /*2d50*/  IADD3 R12, R14, 0x68, RZ ;  /* 0x000000680e0c7810 */ /* 0x000fe40007ffe0ff */
[----:B------:R-:W-:Y:S02]  /*2d60*/  FSEL R74, R74, -INF , P4 ;  /* 0xff8000004a4a7808 */ /* 0x000fe40002000000 */
[----:B------:R-:W-:Y:S02]  /*2d70*/  FMNMX R15, R71, R88, !PT ;  /* 0x00000058470f7209 */ /* 0x000fe40007800000 */
[----:B------:R-:W-:-:S02]  /*2d80*/  FMNMX R13, R45, R18, !PT ;  /* 0x000000122d0d7209 */ /* 0x000fc40007800000 */
[----:B------:R-:W-:Y:S02]  /*2d90*/  FSEL R64, R64, -INF , P2 ;  /* 0xff80000040407808 */ /* 0x000fe40001000000 */
[----:B------:R-:W-:Y:S01]  /*2da0*/  ISETP.GE.AND P2, PT, R3, R12, PT ;  /* 0x0000000c0300720c */ /* 0x000fe20003f46270 */
[----:B------:R-:W-:Y:S01]  /*2db0*/  VIADD R12, R14, 0x69 ;  /* 0x000000690e0c7836 */ /* 0x000fe20000000000 */
[----:B------:R-:W-:Y:S02]  /*2dc0*/  FSEL R75, R75, -INF , P5 ;  /* 0xff8000004b4b7808 */ /* 0x000fe40002800000 */
[----:B------:R-:W-:Y:S02]  /*2dd0*/  FMNMX R88, R74, R15, !PT ;  /* 0x0000000f4a587209 */ /* 0x000fe40007800000 */
[----:B------:R-:W-:Y:S02]  /*2de0*/  FMNMX R18, R48, R13, !PT ;  /* 0x0000000d30127209 */ /* 0x000fe40007800000 */
[----:B------:R-:W-:-:S02]  /*2df0*/  FSEL R78, R78, -INF , P6 ;  /* 0xff8000004e4e7808 */ /* 0x000fc40003000000 */
[----:B------:R-:W-:Y:S02]  /*2e00*/  FMNMX R15, R75, R88, !PT ;  /* 0x000000584b0f7209 */ /* 0x000fe40007800000 */
[----:B------:R-:W-:Y:S02]  /*2e10*/  FSEL R65, R65, -INF , P3 ;  /* 0xff80000041417808 */ /* 0x000fe40001800000 */
[----:B------:R-:W-:Y:S01]  /*2e20*/  ISETP.GE.AND P3, PT, R3, R12, PT ;  /* 0x0000000c0300720c */ /* 0x000fe20003f66270 */
[----:B------:R-:W-:Y:S01]  /*2e30*/  VIADD R12, R14, 0x70 ;  /* 0x000000700e0c7836 */ /* 0x000fe20000000000 */
[----:B------:R-:W-:Y:S02]  /*2e40*/  FMNMX R13, R49, R18, !PT ;  /* 0x00000012310d7209 */ /* 0x000fe40007800000 */
[----:B------:R-:W-:Y:S02]  /*2e50*/  FSEL R79, R79, -INF , P1 ;  /* 0xff8000004f4f7808 */ /* 0x000fe40000800000 */
[----:B------:R-:W-:-:S02]  /*2e60*/  FMNMX R88, R78, R15, !PT ;  /* 0x0000000f4e587209 */ /* 0x000fc40007800000 */
[----:B------:R-:W-:Y:S02]  /*2e70*/  FMNMX R18, R52, R13, !PT ;  /* 0x0000000d34127209 */ /* 0x000fe40007800000 */
[----:B------:R-:W-:Y:S02]  /*2e80*/  FSEL R68, R68, -INF , P4 ;  /* 0xff80000044447808 */ /* 0x000fe40002000000 */
[----:B------:R-:W-:Y:S02]  /*2e90*/  ISETP.GE.AND P4, PT, R3, R12, PT ;  /* 0x0000000c0300720c */ /* 0x000fe40003f86270 */
[----:B------:R-:W-:Y:S02]  /*2ea0*/  FSEL R82, R82, -INF , P2 ;  /* 0xff80000052527808 */ /* 0x000fe40001000000 */
[----:B------:R-:W-:Y:S02]  /*2eb0*/  FMNMX R15, R79, R88, !PT ;  /* 0x000000584f0f7209 */ /* 0x000fe40007800000 */
[----:B------:R-:W-:-:S02]  /*2ec0*/  IADD3 R12, R14, 0x71, RZ ;  /* 0x000000710e0c7810 */ /* 0x000fc40007ffe0ff */
[----:B------:R-:W-:Y:S02]  /*2ed0*/  FMNMX R13, R53, R18, !PT ;  /* 0x00000012350d7209 */ /* 0x000fe40007800000 */
[----:B------:R-:W-:Y:S02]  /*2ee0*/  FSEL R69, R69, -INF , P5 ;  /* 0xff80000045457808 */ /* 0x000fe40002800000 */
[----:B------:R-:W-:Y:S02]  /*2ef0*/  FSEL R83, R83, -INF , P3 ;  /* 0xff80000053537808 */ /* 0x000fe40001800000 */
[----:B------:R-:W-:Y:S02]  /*2f00*/  FMNMX R18, R82, R15, !PT ;  /* 0x0000000f52127209 */ /* 0x000fe40007800000 */
[----:B------:R-:W-:Y:S02]  /*2f10*/  ISETP.GE.AND P5, PT, R3, R12, PT ;  /* 0x0000000c0300720c */ /* 0x000fe40003fa6270 */
[----:B------:R-:W-:-:S02]  /*2f20*/  FMNMX R12, R56, R13, !PT ;  /* 0x0000000d380c7209 */ /* 0x000fc40007800000 */
[----:B------:R-:W-:Y:S02]  /*2f30*/  FSEL R86, R86, -INF , P4 ;  /* 0xff80000056567808 */ /* 0x000fe40002000000 */
[----:B------:R-:W-:Y:S02]  /*2f40*/  FMNMX R15, R83, R18, !PT ;  /* 0x00000012530f7209 */ /* 0x000fe40007800000 */
[----:B------:R-:W-:Y:S02]  /*2f50*/  FMNMX R13, R57, R12, !PT ;  /* 0x0000000c390d7209 */ /* 0x000fe40007800000 */
[----:B------:R-:W-:Y:S02]  /*2f60*/  FSEL R87, R87, -INF , P5 ;  /* 0xff80000057577808 */ /* 0x000fe40002800000 */
[----:B------:R-:W-:Y:S02]  /*2f70*/  FMNMX R18, R86, R15, !PT ;  /* 0x0000000f56127209 */ /* 0x000fe40007800000 */
[----:B------:R-:W-:-:S02]  /*2f80*/  FMNMX R12, R60, R13, !PT ;  /* 0x0000000d3c0c7209 */ /* 0x000fc40007800000 */
[----:B------:R-:W-:Y:S02]  /*2f90*/  FMNMX R18, R87, R18, !PT ;  /* 0x0000001257127209 */ /* 0x000fe40007800000 */
[----:B------:R-:W-:Y:S02]  /*2fa0*/  FMNMX R13, R61, R12, !PT ;  /* 0x0000000c3d0d7209 */ /* 0x000fe40007800000 */
[----:B------:R-:W-:Y:S01]  /*2fb0*/  FSEL R72, R72, -INF , P6 ;  /* 0xff80000048487808 */ /* 0x000fe20003000000 */
[----:B------:R-:W1:Y:S01]  /*2fc0*/  SHFL.BFLY PT, R15, R18, 0x1, 0x1f ;  /* 0x0c201f00120f7f89 */ /* 0x000e6200000e0000 */
[----:B------:R-:W-:Y:S02]  /*2fd0*/  FMNMX R12, R64, R13, !PT ;  /* 0x0000000d400c7209 */ /* 0x000fe40007800000 */
[----:B------:R-:W-:Y:S02]  /*2fe0*/  FSEL R73, R73, -INF , P1 ;  /* 0xff80000049497808 */ /* 0x000fe40000800000 */
[----:B------:R-:W-:-:S02]  /*2ff0*/  FMNMX R13, R65, R12, !PT ;  /* 0x0000000c410d7209 */ /* 0x000fc40007800000 */
[----:B------:R-:W-:Y:S02]  /*3000*/  FSEL R76, R76, -INF , P2 ;  /* 0xff8000004c4c7808 */ /* 0x000fe40001000000 */
[----:B------:R-:W-:Y:S02]  /*3010*/  FMNMX R12, R68, R13, !PT ;  /* 0x0000000d440c7209 */ /* 0x000fe40007800000 */
[----:B------:R-:W-:Y:S02]  /*3020*/  FSEL R77, R77, -INF , P3 ;  /* 0xff8000004d4d7808 */ /* 0x000fe40001800000 */
[----:B------:R-:W-:Y:S02]  /*3030*/  FMNMX R13, R69, R12, !PT ;  /* 0x0000000c450d7209 */ /* 0x000fe40007800000 */
[----:B------:R-:W-:Y:S02]  /*3040*/  FSEL R80, R80, -INF , P4 ;  /* 0xff80000050507808 */ /* 0x000fe40002000000 */
[----:B------:R-:W-:-:S02]  /*3050*/  FMNMX R12, R72, R13, !PT ;  /* 0x0000000d480c7209 */ /* 0x000fc40007800000 */
[----:B------:R-:W-:Y:S02]  /*3060*/  FSEL R81, R81, -INF , P5 ;  /* 0xff80000051517808 */ /* 0x000fe40002800000 */
[----:B------:R-:W-:Y:S01]  /*3070*/  FMNMX R13, R73, R12, !PT ;  /* 0x0000000c490d7209 */ /* 0x000fe20007800000 */
[----:B------:R-:W-:Y:S01]  /*3080*/  VIADD R12, R14, 0x78 ;  /* 0x000000780e0c7836 */ /* 0x000fe20000000000 */
[----:B-1----:R-:W-:Y:S02]  /*3090*/  FMNMX R15, R18, R15, !PT ;  /* 0x0000000f120f7209 */ /* 0x002fe40007800000 */
[----:B------:R-:W-:Y:S02]  /*30a0*/  FMNMX R18, R76, R13, !PT ;  /* 0x0000000d4c127209 */ /* 0x000fe40007800000 */
[----:B------:R-:W-:Y:S01]  /*30b0*/  ISETP.GE.AND P1, PT, R3, R12, PT ;  /* 0x0000000c0300720c */ /* 0x000fe20003f26270 */
[----:B------:R-:W-:Y:S01]  /*30c0*/  VIADD R12, R14, 0x79 ;  /* 0x000000790e0c7836 */ /* 0x000fe20000000000 */
[----:B------:R-:W-:Y:S01]  /*30d0*/  FMNMX R13, R77, R18, !PT ;  /* 0x000000124d0d7209 */ /* 0x000fe20007800000 */
[----:B------:R-:W1:Y:S01]  /*30e0*/  SHFL.BFLY PT, R88, R15, 0x2, 0x1f ;  /* 0x0c401f000f587f89 */ /* 0x000e6200000e0000 */
[----:B------:R-:W-:-:S02]  /*30f0*/  FSEL R84, R84, -INF , P1 ;  /* 0xff80000054547808 */ /* 0x000fc40000800000 */
[----:B------:R-:W-:Y:S02]  /*3100*/  FMNMX R18, R80, R13, !PT ;  /* 0x0000000d50127209 */ /* 0x000fe40007800000 */
[----:B------:R-:W-:Y:S02]  /*3110*/  ISETP.GE.AND P2, PT, R3, R12, PT ;  /* 0x0000000c0300720c */ /* 0x000fe40003f46270 */
[----:B------:R-:W-:Y:S02]  /*3120*/  FMNMX R13, R81, R18, !PT ;  /* 0x00000012510d7209 */ /* 0x000fe40007800000 */
[----:B------:R-:W-:Y:S02]  /*3130*/  FSEL R85, R85, -INF , P2 ;  /* 0xff80000055557808 */ /* 0x000fe40001000000 */
[----:B------:R-:W-:-:S04]  /*3140*/  FMNMX R12, R84, R13, !PT ;  /* 0x0000000d540c7209 */ /* 0x000fc80007800000 */
[----:B------:R-:W-:-:S05]  /*3150*/  FMNMX R12, R85, R12, !PT ;  /* 0x0000000c550c7209 */ /* 0x000fca0007800000 */
[----:B------:R-:W2:Y:S01]  /*3160*/  SHFL.BFLY PT, R13, R12, 0x1, 0x1f ;  /* 0x0c201f000c0d7f89 */ /* 0x000ea200000e0000 */
[----:B-1----:R-:W-:-:S04]  /*3170*/  FMNMX R17, R15, R88, !PT ;  /* 0x000000580f117209 */ /* 0x002fc80007800000 */
[----:B------:R-:W-:-:S04]  /*3180*/  FSETP.NEU.AND P1, PT, R17, -INF , PT ;  /* 0xff8000001100780b */ /* 0x000fc80003f2d000 */
[----:B------:R-:W-:-:S05]  /*3190*/  FSEL R15, R17, RZ, P1 ;  /* 0x000000ff110f7208 */ /* 0x000fca0000800000 */
[----:B------:R-:W-:Y:S01]  /*31a0*/  FMUL R88, R15, UR6 ;  /* 0x000000060f587c20 */ /* 0x000fe20008400000 */
[----:B------:R-:W-:-:S03]  /*31b0*/  ULDC UR6, c[0x0][0x604] ;  /* 0x0001810000067ab9 */ /* 0x000fc60000000800 */
[--C-:B------:R-:W-:Y:S01]  /*31c0*/  FFMA R26, R26, UR6, -R88.reuse ;  /* 0x000000061a1a7c23 */ /* 0x100fe20008000858 */
[----:B------:R-:W-:Y:S01]  /*31d0*/  ULDC UR6, c[0x0][0x604] ;  /* 0x0001810000067ab9 */ /* 0x000fe20000000800 */
[----:B--2---:R-:W-:Y:S01]  /*31e0*/  FMNMX R19, R12, R13, !PT ;  /* 0x0000000d0c137209 */ /* 0x004fe20007800000 */
[--C-:B------:R-:W-:Y:S01]  /*31f0*/  FFMA R18, R27, UR6, -R88.reuse ;  /* 0x000000061b127c23 */ /* 0x100fe20008000858 */
[----:B------:R-:W-:Y:S01]  /*3200*/  ULDC UR6, c[0x0][0x604] ;  /* 0x0001810000067ab9 */ /* 0x000fe20000000800 */
[----:B------:R-:W-:Y:S01]  /*3210*/  FSETP.GEU.AND P1, PT, R26, -126, PT ;  /* 0xc2fc00001a00780b */ /* 0x000fe20003f2e000 */
[--C-:B------:R-:W-:Y:S01]  /*3220*/  FFMA R27, R30, UR6, -R88.reuse ;  /* 0x000000061e1b7c23 */ /* 0x100fe20008000858 */
[----:B------:R-:W1:Y:S01]  /*3230*/  SHFL.BFLY PT, R12, R19, 0x2, 0x1f ;  /* 0x0c401f00130c7f89 */ /* 0x000e6200000e0000 */
[----:B------:R-:W-:Y:S01]  /*3240*/  ULDC UR6, c[0x0][0x604] ;  /* 0x0001810000067ab9 */ /* 0x000fe20000000800 */
[----:B------:R-:W-:Y:S01]  /*3250*/  FSETP.GEU.AND P4, PT, R18, -126, PT ;  /* 0xc2fc00001200780b */ /* 0x000fe20003f8e000 */
[--C-:B------:R-:W-:Y:S01]  /*3260*/  FFMA R31, R31, UR6, -R88.reuse ;  /* 0x000000061f1f7c23 */ /* 0x100fe20008000858 */
        /* <DEDUP_REMOVED lines=8> */
[----:B------:R-:W-:Y:S01]  /*32f0*/  @!P1 FMUL R26, R26, 0.5 ;  /* 0x3f0000001a1a9820 */ /* 0x000fe20000400000 */
[--C-:B------:R-:W-:Y:S01]  /*3300*/  FFMA R38, R38, UR6, -R88.reuse ;  /* 0x0000000626267c23 */ /* 0x100fe20008000858 */
[----:B------:R-:W-:Y:S01]  /*3310*/  ULDC UR6, c[0x0][0x604] ;  /* 0x0001810000067ab9 */ /* 0x000fe20000000800 */
[----:B------:R-:W-:Y:S01]  /*3320*/  @!P4 FMUL R18, R18, 0.5 ;  /* 0x3f0000001212c820 */ /* 0x000fe20000400000 */
[----:B------:R-:W2:Y:S01]  /*3330*/  MUFU.EX2 R13, R26 ;  /* 0x0000001a000d7308 */ /* 0x000ea20000000800 */
[----:B------:R-:W-:Y:S01]  /*3340*/  FFMA R34, R39, UR6, -R88 ;  /* 0x0000000627227c23 */ /* 0x000fe20008000858 */
[----:B------:R-:W-:Y:S01]  /*3350*/  @!P3 FMUL R27, R27, 0.5 ;  /* 0x3f0000001b1bb820 */ /* 0x000fe20000400000 */
[----:B------:R-:W-:-:S02]  /*3360*/  ULDC UR6, c[0x0][0x604] ;  /* 0x0001810000067ab9 */ /* 0x000fc40000000800 */
[----:B------:R-:W-:Y:S01]  /*3370*/  @!P2 FMUL R31, R31, 0.5 ;  /* 0x3f0000001f1fa820 */ /* 0x000fe20000400000 */
[--C-:B------:R-:W-:Y:S01]  /*3380*/  FFMA R35, R42, UR6, -R88.reuse ;  /* 0x000000062a237c23 */ /* 0x100fe20008000858 */
[----:B------:R-:W-:Y:S01]  /*3390*/  ULDC UR6, c[0x0][0x604] ;  /* 0x0001810000067ab9 */ /* 0x000fe20000000800 */
[----:B-1----:R-:W-:Y:S01]  /*33a0*/  FMNMX R19, R19, R12, !PT ;  /* 0x0000000c13137209 */ /* 0x002fe20007800000 */
[----:B------:R-:W-:Y:S01]  /*33b0*/  @!P6 FMUL R15, R15, 0.5 ;  /* 0x3f0000000f0fe820 */ /* 0x000fe20000400000 */
[----:B------:R-:W1:Y:S01]  /*33c0*/  MUFU.EX2 R18, R18 ;  /* 0x0000001200127308 */ /* 0x000e620000000800 */
[--C-:B------:R-:W-:Y:S01]  /*33d0*/  FFMA R43, R43, UR6, -R88.reuse ;  /* 0x000000062b2b7c23 */ /* 0x100fe20008000858 */
[C---:B------:R-:W-:Y:S01]  /*33e0*/  FSETP.NEU.AND P5, PT, R19.reuse, -INF , PT ;  /* 0xff8000001300780b */ /* 0x040fe20003fad000 */
[----:B------:R-:W-:Y:S02]  /*33f0*/  ULDC UR6, c[0x0][0x604] ;  /* 0x0001810000067ab9 */ /* 0x000fe40000000800 */
[--C-:B------:R-:W-:Y:S01]  /*3400*/  FFMA R39, R46, UR6, -R88.reuse ;  /* 0x000000062e277c23 */ /* 0x100fe20008000858 */
[----:B------:R-:W-:Y:S01]  /*3410*/  FSEL R12, R19, RZ, P5 ;  /* 0x000000ff130c7208 */ /* 0x000fe20002800000 */
[----:B------:R-:W-:Y:S01]  /*3420*/  ULDC UR6, c[0x0][0x604] ;  /* 0x0001810000067ab9 */ /* 0x000fe20000000800 */
[----:B------:R-:W-:Y:S01]  /*3430*/  FSETP.GEU.AND P5, PT, R30, -126, PT ;  /* 0xc2fc00001e00780b */ /* 0x000fe20003fae000 */
[----:B------:R-:W3:Y:S01]  /*3440*/  MUFU.EX2 R27, R27 ;  /* 0x0000001b001b7308 */ /* 0x000ee20000000800 */
[----:B------:R-:W-:Y:S01]  /*3450*/  FFMA R42, R47, UR6, -R88 ;  /* 0x000000062f2a7c23 */ /* 0x000fe20008000858 */
[----:B--2---:R-:W-:Y:S01]  /*3460*/  @!P1 FMUL R13, R13, R13 ;  /* 0x0000000d0d0d9220 */ /* 0x004fe20000400000 */
[----:B------:R-:W-:Y:S01]  /*3470*/  FSETP.GEU.AND P1, PT, R38, -126, PT ;  /* 0xc2fc00002600780b */ /* 0x000fe20003f2e000 */
[----:B------:R-:W-:-:S02]  /*3480*/  ULDC UR6, c[0x0][0x604] ;  /* 0x0001810000067ab9 */ /* 0x000fc40000000800 */
[--C-:B------:R-:W-:Y:S01]  /*3490*/  FFMA R50, R50, UR6, -R88.reuse ;  /* 0x0000000632327c23 */ /* 0x100fe20008000858 */
[----:B------:R-:W-:Y:S01]  /*34a0*/  ULDC UR6, c[0x0][0x604] ;  /* 0x0001810000067ab9 */ /* 0x000fe20000000800 */
[----:B------:R-:W2:Y:S01]  /*34b0*/  MUFU.EX2 R15, R15 ;  /* 0x0000000f000f7308 */ /* 0x000ea20000000800 */
[----:B-1----:R-:W-:Y:S01]  /*34c0*/  @!P4 FMUL R18, R18, R18 ;  /* 0x000000121212c220 */ /* 0x002fe20000400000 */
[----:B------:R-:W-:Y:S01]  /*34d0*/  FSETP.GEU.AND P4, PT, R34, -126, PT ;  /* 0xc2fc00002200780b */ /* 0x000fe20003f8e000 */
[--C-:B------:R-:W-:Y:S01]  /*34e0*/  FFMA R46, R51, UR6, -R88.reuse ;  /* 0x00000006332e7c23 */ /* 0x100fe20008000858 */
[----:B------:R-:W-:Y:S01]  /*34f0*/  @!P5 FMUL R30, R30, 0.5 ;  /* 0x3f0000001e1ed820 */ /* 0x000fe20000400000 */
[----:B------:R-:W-:Y:S02]  /*3500*/  ULDC UR6, c[0x0][0x604] ;  /* 0x0001810000067ab9 */ /* 0x000fe40000000800 */
[----:B------:R-:W-:Y:S01]  /*3510*/  FFMA R47, R54, UR6, -R88 ;  /* 0x00000006362f7c23 */ /* 0x000fe20008000858 */
[----:B------:R-:W1:Y:S01]  /*3520*/  MUFU.EX2 R26, R31 ;  /* 0x0000001f001a7308 */ /* 0x000e620000000800 */
[----:B---3--:R-:W-:Y:S01]  /*3530*/  @!P3 FMUL R27, R27, R27 ;  /* 0x0000001b1b1bb220 */ /* 0x008fe20000400000 */
[----:B------:R-:W-:Y:S01]  /*3540*/  FSETP.GEU.AND P3, PT, R35, -126, PT ;  /* 0xc2fc00002300780b */ /* 0x000fe20003f6e000 */
[----:B------:R-:W-:Y:S01]  /*3550*/  @!P1 FMUL R38, R38, 0.5 ;  /* 0x3f00000026269820 */ /* 0x000fe20000400000 */
[----:B------:R-:W-:-:S02]  /*3560*/  ULDC UR6, c[0x0][0x604] ;  /* 0x0001810000067ab9 */ /* 0x000fc40000000800 */
[--C-:B------:R-:W-:Y:S01]  /*3570*/  FFMA R55, R55, UR6, -R88.reuse ;  /* 0x0000000637377c23 */ /* 0x100fe20008000858 */
[----:B------:R-:W-:Y:S01]  /*3580*/  @!P4 FMUL R34, R34, 0.5 ;  /* 0x3f0000002222c820 */ /* 0x000fe20000400000 */
[----:B------:R-:W3:Y:S01]  /*3590*/  MUFU.EX2 R30, R30 ;  /* 0x0000001e001e7308 */ /* 0x000ee20000000800 */
[----:B--2---:R-:W-:Y:S01]  /*35a0*/  @!P6 FMUL R15, R15, R15 ;  /* 0x0000000f0f0fe220 */ /* 0x004fe20000400000 */
[----:B------:R-:W-:Y:S01]  /*35b0*/  FSETP.GEU.AND P6, PT, R39, -126, PT ;  /* 0xc2fc00002700780b */ /* 0x000fe20003fce000 */
[----:B------:R-:W-:Y:S02]  /*35c0*/  ULDC UR6, c[0x0][0x604] ;  /* 0x0001810000067ab9 */ /* 0x000fe40000000800 */
[--C-:B------:R-:W-:Y:S01]  /*35d0*/  FFMA R54, R58, UR6, -R88.reuse ;  /* 0x000000063a367c23 */ /* 0x100fe20008000858 */
[----:B------:R-:W-:Y:S01]  /*35e0*/  ULDC UR6, c[0x0][0x604] ;  /* 0x0001810000067ab9 */ /* 0x000fe20000000800 */
[----:B------:R-:W-:Y:S01]  /*35f0*/  @!P3 FMUL R35, R35, 0.5 ;  /* 0x3f0000002323b820 */ /* 0x000fe20000400000 */
[----:B------:R-:W2:Y:S01]  /*3600*/  MUFU.EX2 R31, R38 ;  /* 0x00000026001f7308 */ /* 0x000ea20000000800 */
[----:B-1----:R-:W-:Y:S01]  /*3610*/  @!P2 FMUL R26, R26, R26 ;  /* 0x0000001a1a1aa220 */ /* 0x002fe20000400000 */
[----:B------:R-:W-:Y:S01]  /*3620*/  FSETP.GEU.AND P2, PT, R43, -126, PT ;  /* 0xc2fc00002b00780b */ /* 0x000fe20003f4e000 */
[----:B------:R-:W-:Y:S01]  /*3630*/  FFMA R51, R59, UR6, -R88 ;  /* 0x000000063b337c23 */ /* 0x000fe20008000858 */
[----:B------:R-:W-:-:S02]  /*3640*/  ULDC UR6, c[0x0][0x604] ;  /* 0x0001810000067ab9 */ /* 0x000fc40000000800 */
[--C-:B------:R-:W-:Y:S01]  /*3650*/  FFMA R58, R62, UR6, -R88.reuse ;  /* 0x000000063e3a7c23 */ /* 0x100fe20008000858 */
[----:B------:R-:W-:Y:S01]  /*3660*/  @!P6 FMUL R39, R39, 0.5 ;  /* 0x3f0000002727e820 */ /* 0x000fe20000400000 */
[----:B------:R-:W1:Y:S01]  /*3670*/  MUFU.EX2 R34, R34 ;  /* 0x0000002200227308 */ /* 0x000e620000000800 */
[----:B---3--:R-:W-:Y:S01]  /*3680*/  @!P5 FMUL R30, R30, R30 ;  /* 0x0000001e1e1ed220 */ /* 0x008fe20000400000 */
[----:B------:R-:W-:Y:S01]  /*3690*/  FSETP.GEU.AND P5, PT, R42, -126, PT ;  /* 0xc2fc00002a00780b */ /* 0x000fe20003fae000 */
[----:B------:R-:W-:Y:S02]  /*36a0*/  ULDC UR6, c[0x0][0x604] ;  /* 0x0001810000067ab9 */ /* 0x000fe40000000800 */
[--C-:B------:R-:W-:Y:S01]  /*36b0*/  FFMA R63, R63, UR6, -R88.reuse ;  /* 0x000000063f3f7c23 */ /* 0x100fe20008000858 */
[----:B------:R-:W-:Y:S01]  /*36c0*/  ULDC UR6, c[0x0][0x604] ;  /* 0x0001810000067ab9 */ /* 0x000fe20000000800 */
[----:B------:R-:W-:Y:S01]  /*36d0*/  @!P2 FMUL R43, R43, 0.5 ;  /* 0x3f0000002b2ba820 */ /* 0x000fe20000400000 */
[----:B------:R-:W3:Y:S01]  /*36e0*/  MUFU.EX2 R35, R35 ;  /* 0x0000002300237308 */ /* 0x000ee20000000800 */
[----:B--2---:R-:W-:Y:S01]  /*36f0*/  @!P1 FMUL R31, R31, R31 ;  /* 0x0000001f1f1f9220 */ /* 0x004fe20000400000 */
[----:B------:R-:W-:Y:S01]  /*3700*/  FSETP.GEU.AND P1, PT, R50, -126, PT ;  /* 0xc2fc00003200780b */ /* 0x000fe20003f2e000 */
[----:B------:R-:W-:Y:S01]  /*3710*/  FFMA R62, R66, UR6, -R88 ;  /* 0x00000006423e7c23 */ /* 0x000fe20008000858 */
[----:B------:R-:W-:-:S02]  /*3720*/  ULDC UR6, c[0x0][0x604] ;  /* 0x0001810000067ab9 */ /* 0x000fc40000000800 */
[--C-:B------:R-:W-:Y:S01]  /*3730*/  FFMA R59, R67, UR6, -R88.reuse ;  /* 0x00000006433b7c23 */ /* 0x100fe20008000858 */
[----:B------:R-:W-:Y:S01]  /*3740*/  @!P5 FMUL R42, R42, 0.5 ;  /* 0x3f0000002a2ad820 */ /* 0x000fe20000400000 */
[----:B------:R-:W2:Y:S01]  /*3750*/  MUFU.EX2 R39, R39 ;  /* 0x0000002700277308 */ /* 0x000ea20000000800 */
[----:B-1----:R-:W-:Y:S01]  /*3760*/  @!P4 FMUL R34, R34, R34 ;  /* 0x000000222222c220 */ /* 0x002fe20000400000 */
[----:B------:R-:W-:Y:S01]  /*3770*/  FSETP.GEU.AND P4, PT, R46, -126, PT ;  /* 0xc2fc00002e00780b */ /* 0x000fe20003f8e000 */
[----:B------:R-:W-:Y:S02]  /*3780*/  ULDC UR6, c[0x0][0x604] ;  /* 0x0001810000067ab9 */ /* 0x000fe40000000800 */
[--C-:B------:R-:W-:Y:S01]  /*3790*/  FFMA R66, R70, UR6, -R88.reuse ;  /* 0x0000000646427c23 */ /* 0x100fe20008000858 */
[----:B------:R-:W-:Y:S01]  /*37a0*/  ULDC UR6, c[0x0][0x604] ;  /* 0x0001810000067ab9 */ /* 0x000fe20000000800 */
[----:B------:R-:W-:Y:S01]  /*37b0*/  @!P1 FMUL R50, R50, 0.5 ;  /* 0x3f00000032329820 */ /* 0x000fe20000400000 */
[----:B------:R-:W1:Y:S01]  /*37c0*/  MUFU.EX2 R38, R43 ;  /* 0x0000002b00267308 */ /* 0x000e620000000800 */
[----:B---3--:R-:W-:Y:S01]  /*37d0*/  @!P3 FMUL R35, R35, R35 ;  /* 0x000000232323b220 */ /* 0x008fe20000400000 */
[----:B------:R-:W-:Y:S01]  /*37e0*/  FSETP.GEU.AND P3, PT, R47, -126, PT ;  /* 0xc2fc00002f00780b */ /* 0x000fe20003f6e000 */
[----:B------:R-:W-:Y:S01]  /*37f0*/  FFMA R71, R71, UR6, -R88 ;  /* 0x0000000647477c23 */ /* 0x000fe20008000858 */
        /* <DEDUP_REMOVED lines=35> */
[----:B------:R-:W-:Y:S01]  /*3a30*/  FFMA R87, R87, UR6, -R88 ;  /* 0x0000000657577c23 */ /* 0x000fe20008000858 */
[----:B------:R-:W-:Y:S01]  /*3a40*/  ULDC UR6, c[0x0][0x604] ;  /* 0x0001810000067ab9 */ /* 0x000fe20000000800 */
[----:B------:R-:W-:Y:S01]  /*3a50*/  @!P1 FMUL R58, R58, 0.5 ;  /* 0x3f0000003a3a9820 */ /* 0x000fe20000400000 */
[----:B------:R-:W1:Y:S01]  /*3a60*/  MUFU.EX2 R50, R55 ;  /* 0x0000003700327308 */ /* 0x000e620000000800 */
[----:B---3--:R-:W-:Y:S01]  /*3a70*/  @!P3 FMUL R47, R47, R47 ;  /* 0x0000002f2f2fb220 */ /* 0x008fe20000400000 */
[----:B------:R-:W-:Y:S01]  /*3a80*/  FSETP.GEU.AND P3, PT, R62, -126, PT ;  /* 0xc2fc00003e00780b */ /* 0x000fe20003f6e000 */
[----:B------:R-:W-:Y:S01]  /*3a90*/  FMUL R12, R12, UR6 ;  /* 0x000000060c0c7c20 */ /* 0x000fe20008400000 */
[----:B------:R-:W-:-:S03]  /*3aa0*/  ULDC UR6, c[0x0][0x604] ;  /* 0x0001810000067ab9 */ /* 0x000fc60000000800 */
[----:B------:R-:W-:Y:S01]  /*3ab0*/  @!P4 FMUL R63, R63, 0.5 ;  /* 0x3f0000003f3fc820 */ /* 0x000fe20000400000 */
[----:B------:R-:W3:Y:S01]  /*3ac0*/  MUFU.EX2 R51, R51 ;  /* 0x0000003300337308 */ /* 0x000ee20000000800 */
[----:B--2---:R-:W-:Y:S01]  /*3ad0*/  @!P6 FMUL R54, R54, R54 ;  /* 0x000000363636e220 */ /* 0x004fe20000400000 */
[----:B------:R-:W-:Y:S01]  /*3ae0*/  FSETP.GEU.AND P6, PT, R66, -126, PT ;  /* 0xc2fc00004200780b */ /* 0x000fe20003fce000 */
[--C-:B------:R-:W-:Y:S01]  /*3af0*/  FFMA R82, R24, UR6, -R12.reuse ;  /* 0x0000000618527c23 */ /* 0x100fe2000800080c */
[----:B------:R-:W-:Y:S02]  /*3b00*/  ULDC UR6, c[0x0][0x604] ;  /* 0x0001810000067ab9 */ /* 0x000fe40000000800 */
[----:B------:R-:W-:Y:S01]  /*3b10*/  FFMA R25, R25, UR6, -R12 ;  /* 0x0000000619197c23 */ /* 0x000fe2000800080c */
[----:B------:R-:W-:Y:S01]  /*3b20*/  @!P3 FMUL R62, R62, 0.5 ;  /* 0x3f0000003e3eb820 */ /* 0x000fe20000400000 */
[----:B------:R-:W2:Y:S01]  /*3b30*/  MUFU.EX2 R58, R58 ;  /* 0x0000003a003a7308 */ /* 0x000ea20000000800 */
[----:B-1----:R-:W-:Y:S01]  /*3b40*/  @!P2 FMUL R50, R50, R50 ;  /* 0x000000323232a220 */ /* 0x002fe20000400000 */
[----:B------:R-:W-:Y:S01]  /*3b50*/  FSETP.GEU.AND P2, PT, R59, -126, PT ;  /* 0xc2fc00003b00780b */ /* 0x000fe20003f4e000 */
[----:B------:R-:W-:-:S02]  /*3b60*/  ULDC UR6, c[0x0][0x604] ;  /* 0x0001810000067ab9 */ /* 0x000fc40000000800 */
[--C-:B------:R-:W-:Y:S01]  /*3b70*/  FFMA R86, R28, UR6, -R12.reuse ;  /* 0x000000061c567c23 */ /* 0x100fe2000800080c */
[----:B------:R-:W-:Y:S01]  /*3b80*/  ULDC UR6, c[0x0][0x604] ;  /* 0x0001810000067ab9 */ /* 0x000fe20000000800 */
[----:B------:R-:W-:Y:S01]  /*3b90*/  @!P6 FMUL R66, R66, 0.5 ;  /* 0x3f0000004242e820 */ /* 0x000fe20000400000 */
[----:B------:R-:W1:Y:S01]  /*3ba0*/  MUFU.EX2 R55, R63 ;  /* 0x0000003f00377308 */ /* 0x000e620000000800 */
[----:B---3--:R-:W-:Y:S01]  /*3bb0*/  @!P5 FMUL R51, R51, R51 ;  /* 0x000000333333d220 */ /* 0x008fe20000400000 */
[----:B------:R-:W-:Y:S01]  /*3bc0*/  FSETP.GEU.AND P5, PT, R71, -126, PT ;  /* 0xc2fc00004700780b */ /* 0x000fe20003fae000 */
[--C-:B------:R-:W-:Y:S01]  /*3bd0*/  FFMA R29, R29, UR6, -R12.reuse ;  /* 0x000000061d1d7c23 */ /* 0x100fe2000800080c */
[----:B------:R-:W-:Y:S02]  /*3be0*/  ULDC UR6, c[0x0][0x604] ;  /* 0x0001810000067ab9 */ /* 0x000fe40000000800 */
[----:B------:R-:W-:Y:S01]  /*3bf0*/  FFMA R88, R32, UR6, -R12 ;  /* 0x0000000620587c23 */ /* 0x000fe2000800080c */
[----:B------:R-:W-:Y:S01]  /*3c00*/  @!P2 FMUL R59, R59, 0.5 ;  /* 0x3f0000003b3ba820 */ /* 0x000fe20000400000 */
[----:B------:R-:W3:Y:S01]  /*3c10*/  MUFU.EX2 R62, R62 ;  /* 0x0000003e003e7308 */ /* 0x000ee20000000800 */
[----:B--2---:R-:W-:Y:S01]  /*3c20*/  @!P1 FMUL R58, R58, R58 ;  /* 0x0000003a3a3a9220 */ /* 0x004fe20000400000 */
[----:B------:R-:W-:Y:S01]  /*3c30*/  FSETP.GEU.AND P1, PT, R70, -126, PT ;  /* 0xc2fc00004600780b */ /* 0x000fe20003f2e000 */
[----:B------:R-:W-:-:S02]  /*3c40*/  ULDC UR6, c[0x0][0x604] ;  /* 0x0001810000067ab9 */ /* 0x000fc40000000800 */
[----:B------:R-:W-:Y:S01]  /*3c50*/  FFMA R33, R33, UR6, -R12 ;  /* 0x0000000621217c23 */ /* 0x000fe2000800080c */
[----:B------:R-:W-:Y:S01]  /*3c60*/  ULDC UR6, c[0x0][0x604] ;  /* 0x0001810000067ab9 */ /* 0x000fe20000000800 */
[----:B------:R-:W-:Y:S01]  /*3c70*/  @!P5 FMUL R71, R71, 0.5 ;  /* 0x3f0000004747d820 */ /* 0x000fe20000400000 */
[----:B------:R-:W2:Y:S01]  /*3c80*/  MUFU.EX2 R66, R66 ;  /* 0x0000004200427308 */ /* 0x000ea20000000800 */
[----:B-1----:R-:W-:Y:S01]  /*3c90*/  @!P4 FMUL R55, R55, R55 ;  /* 0x000000373737c220 */ /* 0x002fe20000400000 */
[----:B------:R-:W-:-:S05]  /*3ca0*/  FSETP.GEU.AND P4, PT, R67, -126, PT ;  /* 0xc2fc00004300780b */ /* 0x000fca0003f8e000 */
[----:B------:R-:W-:Y:S01]  /*3cb0*/  @!P1 FMUL R70, R70, 0.5 ;  /* 0x3f00000046469820 */ /* 0x000fe20000400000 */
[----:B------:R-:W1:Y:S01]  /*3cc0*/  MUFU.EX2 R59, R59 ;  /* 0x0000003b003b7308 */ /* 0x000e620000000800 */
[----:B---3--:R-:W-:Y:S01]  /*3cd0*/  @!P3 FMUL R62, R62, R62 ;  /* 0x0000003e3e3eb220 */ /* 0x008fe20000400000 */
[----:B------:R-:W-:-:S05]  /*3ce0*/  FSETP.GEU.AND P3, PT, R74, -126, PT ;  /* 0xc2fc00004a00780b */ /* 0x000fca0003f6e000 */
[----:B------:R-:W-:Y:S01]  /*3cf0*/  @!P4 FMUL R67, R67, 0.5 ;  /* 0x3f0000004343c820 */ /* 0x000fe20000400000 */
[----:B------:R-:W3:Y:S01]  /*3d00*/  MUFU.EX2 R63, R71 ;  /* 0x00000047003f7308 */ /* 0x000ee20000000800 */
[----:B--2---:R-:W-:Y:S01]  /*3d10*/  @!P6 FMUL R66, R66, R66 ;  /* 0x000000424242e220 */ /* 0x004fe20000400000 */
[----:B------:R-:W-:-:S05]  /*3d20*/  FSETP.GEU.AND P6, PT, R78, -126, PT ;  /* 0xc2fc00004e00780b */ /* 0x000fca0003fce000 */
        /* <DEDUP_REMOVED lines=31> */
[----:B------:R-:W-:-:S03]  /*3f20*/  FSETP.GEU.AND P5, PT, R29, -126, PT ;  /* 0xc2fc00001d00780b */ /* 0x000fc60003fae000 */
[----:B------:R-:W-:Y:S02]  /*3f30*/  FADD R90, R46, R75 ;  /* 0x0000004b2e5a7221 */ /* 0x000fe40000000000 */
[----:B------:R-:W-:Y:S01]  /*3f40*/  @!P6 FMUL R86, R86, 0.5 ;  /* 0x3f0000005656e820 */ /* 0x000fe20000400000 */
[----:B------:R-:W3:Y:S01]  /*3f50*/  MUFU.EX2 R28, R82 ;  /* 0x00000052001c7308 */ /* 0x000ee20000000800 */
[----:B--2---:R-:W-:Y:S01]  /*3f60*/  @!P1 FMUL R24, R24, R24 ;  /* 0x0000001818189220 */ /* 0x004fe20000400000 */
[----:B------:R-:W-:-:S05]  /*3f70*/  FSETP.GEU.AND P1, PT, R88, -126, PT ;  /* 0xc2fc00005800780b */ /* 0x000fca0003f2e000 */
[----:B------:R-:W-:Y:S01]  /*3f80*/  @!P5 FMUL R29, R29, 0.5 ;  /* 0x3f0000001d1dd820 */ /* 0x000fe20000400000 */
[----:B------:R2:W4:Y:S01]  /*3f90*/  MUFU.EX2 R83, R25 ;  /* 0x0000001900537308 */ /* 0x0005220000000800 */
[----:B-1----:R-:W-:Y:S01]  /*3fa0*/  @!P4 FMUL R79, R79, R79 ;  /* 0x0000004f4f4fc220 */ /* 0x002fe20000400000 */
[----:B------:R-:W-:-:S05]  /*3fb0*/  FSETP.GEU.AND P4, PT, R33, -126, PT ;  /* 0xc2fc00002100780b */ /* 0x000fca0003f8e000 */
[----:B------:R-:W-:Y:S01]  /*3fc0*/  @!P1 FMUL R88, R88, 0.5 ;  /* 0x3f00000058589820 */ /* 0x000fe20000400000 */
[----:B------:R1:W5:Y:S01]  /*3fd0*/  MUFU.EX2 R32, R86 ;  /* 0x0000005600207308 */ /* 0x0003620000000800 */
[--C-:B--2---:R-:W-:Y:S01]  /*3fe0*/  FFMA R25, R36, UR6, -R12.reuse ;  /* 0x0000000624197c23 */ /* 0x104fe2000800080c */
[----:B------:R-:W-:Y:S01]  /*3ff0*/  ULDC UR6, c[0x0][0x604] ;  /* 0x0001810000067ab9 */ /* 0x000fe20000000800 */
[----:B---3--:R-:W-:Y:S01]  /*4000*/  @!P3 FMUL R28, R28, R28 ;  /* 0x0000001c1c1cb220 */ /* 0x008fe20000400000 */
[----:B------:R-:W-:Y:S01]  /*4010*/  FFMA R37, R37, UR6, -R12 ;  /* 0x0000000625257c23 */ /* 0x000fe2000800080c */
[----:B------:R-:W-:Y:S01]  /*4020*/  ULDC UR6, c[0x0][0x604] ;  /* 0x0001810000067ab9 */ /* 0x000fe20000000800 */
[----:B------:R-:W-:Y:S01]  /*4030*/  FSETP.GEU.AND P3, PT, R25, -126, PT ;  /* 0xc2fc00001900780b */ /* 0x000fe20003f6e000 */
[----:B------:R-:W-:Y:S01]  /*4040*/  @!P4 FMUL R33, R33, 0.5 ;  /* 0x3f0000002121c820 */ /* 0x000fe20000400000 */
[----:B------:R2:W3:Y:S01]  /*4050*/  MUFU.EX2 R87, R29 ;  /* 0x0000001d00577308 */ /* 0x0004e20000000800 */
[----:B----4-:R-:W-:Y:S01]  /*4060*/  @!P2 FMUL R83, R83, R83 ;  /* 0x000000535353a220 */ /* 0x010fe20000400000 */
[----:B------:R-:W-:Y:S01]  /*4070*/  FSETP.GEU.AND P2, PT, R37, -126, PT ;  /* 0xc2fc00002500780b */ /* 0x000fe20003f4e000 */
[----:B-1----:R-:W-:-:S05]  /*4080*/  FADD R86, R35, R70 ;  /* 0x0000004623567221 */ /* 0x002fca0000000000 */
[----:B------:R1:W4:Y:S01]  /*4090*/  MUFU.EX2 R36, R88 ;  /* 0x0000005800247308 */ /* 0x0003220000000800 */
[--C-:B--2---:R-:W-:Y:S01]  /*40a0*/  FFMA R29, R40, UR6, -R12.reuse ;  /* 0x00000006281d7c23 */ /* 0x104fe2000800080c */
[----:B------:R-:W-:Y:S01]  /*40b0*/  ULDC UR6, c[0x0][0x604] ;  /* 0x0001810000067ab9 */ /* 0x000fe20000000800 */
[----:B-----5:R-:W-:Y:S01]  /*40c0*/  @!P6 FMUL R32, R32, R32 ;  /* 0x000000202020e220 */ /* 0x020fe20000400000 */
[----:B------:R-:W-:Y:S01]  /*40d0*/  FFMA R41, R41, UR6, -R12 ;  /* 0x0000000629297c23 */ /* 0x000fe2000800080c */
[----:B------:R-:W-:Y:S01]  /*40e0*/  @!P3 FMUL R25, R25, 0.5 ;  /* 0x3f0000001919b820 */ /* 0x000fe20000400000 */
[----:B------:R-:W-:Y:S01]  /*40f0*/  FSETP.GEU.AND P6, PT, R29, -126, PT ;  /* 0xc2fc00001d00780b */ /* 0x000fe20003fce000 */
[----:B------:R-:W-:Y:S01]  /*4100*/  @!P2 FMUL R37, R37, 0.5 ;  /* 0x3f0000002525a820 */ /* 0x000fe20000400000 */
[----:B------:R-:W-:Y:S01]  /*4110*/  ULDC UR6, c[0x0][0x604] ;  /* 0x0001810000067ab9 */ /* 0x000fe20000000800 */
[----:B---3--:R-:W-:Y:S01]  /*4120*/  @!P5 FMUL R87, R87, R87 ;  /* 0x000000575757d220 */ /* 0x008fe20000400000 */
[----:B------:R-:W-:Y:S01]  /*4130*/  FSETP.GEU.AND P5, PT, R41, -126, PT ;  /* 0xc2fc00002900780b */ /* 0x000fe20003fae000 */
[----:B------:R2:W3:Y:S01]  /*4140*/  MUFU.EX2 R89, R33 ;  /* 0x0000002100597308 */ /* 0x0004e20000000800 */
[----:B-1----:R-:W-:Y:S01]  /*4150*/  FADD R88, R43, R78 ;  /* 0x0000004e2b587221 */ /* 0x002fe20000000000 */
[----:B----4-:R-:W-:-:S06]  /*4160*/  @!P1 FMUL R36, R36, R36 ;  /* 0x0000002424249220 */ /* 0x010fcc0000400000 */
[----:B------:R-:W-:Y:S01]  /*4170*/  @!P6 FMUL R29, R29, 0.5 ;  /* 0x3f0000001d1de820 */ /* 0x000fe20000400000 */
[--C-:B--2---:R-:W-:Y:S01]  /*4180*/  FFMA R33, R44, UR6, -R12.reuse ;  /* 0x000000062c217c23 */ /* 0x104fe2000800080c */
[----:B------:R1:W2:Y:S01]  /*4190*/  MUFU.EX2 R40, R25 ;  /* 0x0000001900287308 */ /* 0x0002a20000000800 */
[----:B------:R-:W-:Y:S01]  /*41a0*/  ULDC UR6, c[0x0][0x604] ;  /* 0x0001810000067ab9 */ /* 0x000fe20000000800 */
[----:B------:R-:W-:Y:S01]  /*41b0*/  @!P5 FMUL R41, R41, 0.5 ;  /* 0x3f0000002929d820 */ /* 0x000fe20000400000 */
[--C-:B------:R-:W-:Y:S01]  /*41c0*/  FFMA R45, R45, UR6, -R12.reuse ;  /* 0x000000062d2d7c23 */ /* 0x100fe2000800080c */
[----:B------:R-:W-:Y:S01]  /*41d0*/  ULDC UR6, c[0x0][0x604] ;  /* 0x0001810000067ab9 */ /* 0x000fe20000000800 */
[----:B------:R-:W-:Y:S01]  /*41e0*/  FSETP.GEU.AND P1, PT, R33, -126, PT ;  /* 0xc2fc00002100780b */ /* 0x000fe20003f2e000 */
[----:B---3--:R-:W-:Y:S02]  /*41f0*/  @!P4 FMUL R89, R89, R89 ;  /* 0x000000595959c220 */ /* 0x008fe40000400000 */
[----:B------:R-:W3:Y:S01]  /*4200*/  MUFU.EX2 R91, R37 ;  /* 0x00000025005b7308 */ /* 0x000ee20000000800 */
[--C-:B-1----:R-:W-:Y:S01]  /*4210*/  FFMA R25, R48, UR6, -R12.reuse ;  /* 0x0000000630197c23 */ /* 0x102fe2000800080c */
[----:B------:R-:W-:Y:S01]  /*4220*/  ULDC UR6, c[0x0][0x604] ;  /* 0x0001810000067ab9 */ /* 0x000fe20000000800 */
[----:B------:R-:W-:Y:S01]  /*4230*/  FSETP.GEU.AND P4, PT, R45, -126, PT ;  /* 0xc2fc00002d00780b */ /* 0x000fe20003f8e000 */
[----:B------:R-:W-:Y:S01]  /*4240*/  FFMA R49, R49, UR6, -R12 ;  /* 0x0000000631317c23 */ /* 0x000fe2000800080c */
[----:B------:R-:W-:-:S03]  /*4250*/  ULDC UR6, c[0x0][0x604] ;  /* 0x0001810000067ab9 */ /* 0x000fc60000000800 */
[----:B------:R1:W4:Y:S01]  /*4260*/  MUFU.EX2 R44, R29 ;  /* 0x0000001d002c7308 */ /* 0x0003220000000800 */
[----:B--2---:R-:W-:Y:S01]  /*4270*/  @!P3 FMUL R40, R40, R40 ;  /* 0x000000282828b220 */ /* 0x004fe20000400000 */
[----:B------:R-:W-:Y:S01]  /*4280*/  FSETP.GEU.AND P3, PT, R25, -126, PT ;  /* 0xc2fc00001900780b */ /* 0x000fe20003f6e000 */
[----:B------:R-:W-:-:S05]  /*4290*/  @!P1 FMUL R33, R33, 0.5 ;  /* 0x3f00000021219820 */ /* 0x000fca0000400000 */
[----:B------:R-:W2:Y:S01]  /*42a0*/  MUFU.EX2 R93, R41 ;  /* 0x00000029005d7308 */ /* 0x000ea20000000800 */
[--C-:B-1----:R-:W-:Y:S01]  /*42b0*/  FFMA R29, R52, UR6, -R12.reuse ;  /* 0x00000006341d7c23 */ /* 0x102fe2000800080c */
[----:B------:R-:W-:Y:S01]  /*42c0*/  ULDC UR6, c[0x0][0x604] ;  /* 0x0001810000067ab9 */ /* 0x000fe20000000800 */
[----:B---3--:R-:W-:Y:S01]  /*42d0*/  @!P2 FMUL R91, R91, R91 ;  /* 0x0000005b5b5ba220 */ /* 0x008fe20000400000 */
[--C-:B------:R-:W-:Y:S01]  /*42e0*/  FFMA R53, R53, UR6, -R12.reuse ;  /* 0x0000000635357c23 */ /* 0x100fe2000800080c */
[----:B------:R-:W-:Y:S01]  /*42f0*/  FSETP.GEU.AND P2, PT, R49, -126, PT ;  /* 0xc2fc00003100780b */ /* 0x000fe20003f4e000 */
[----:B------:R-:W-:Y:S01]  /*4300*/  @!P4 FMUL R45, R45, 0.5 ;  /* 0x3f0000002d2dc820 */ /* 0x000fe20000400000 */
[----:B------:R-:W-:Y:S01]  /*4310*/  @!P3 FMUL R25, R25, 0.5 ;  /* 0x3f0000001919b820 */ /* 0x000fe20000400000 */
[----:B------:R-:W-:Y:S01]  /*4320*/  ULDC UR6, c[0x0][0x604] ;  /* 0x0001810000067ab9 */ /* 0x000fe20000000800 */
[----:B----4-:R-:W-:Y:S01]  /*4330*/  @!P6 FMUL R44, R44, R44 ;  /* 0x0000002c2c2ce220 */ /* 0x010fe20000400000 */
[----:B------:R-:W-:Y:S01]  /*4340*/  FSETP.GEU.AND P6, PT, R29, -126, PT ;  /* 0xc2fc00001d00780b */ /* 0x000fe20003fce000 */
[----:B------:R-:W1:Y:S01]  /*4350*/  MUFU.EX2 R48, R33 ;  /* 0x0000002100307308 */ /* 0x000e620000000800 */
[----:B------:R-:W-:Y:S01]  /*4360*/  FFMA R99, R56, UR6, -R12 ;  /* 0x0000000638637c23 */ /* 0x000fe2000800080c */
[----:B------:R-:W-:Y:S01]  /*4370*/  ULDC UR6, c[0x0][0x604] ;  /* 0x0001810000067ab9 */ /* 0x000fe20000000800 */
[----:B--2---:R-:W-:Y:S01]  /*4380*/  @!P5 FMUL R93, R93, R93 ;  /* 0x0000005d5d5dd220 */ /* 0x004fe20000400000 */
[----:B------:R-:W-:-:S03]  /*4390*/  FSETP.GEU.AND P5, PT, R53, -126, PT ;  /* 0xc2fc00003500780b */ /* 0x000fc60003fae000 */
[----:B------:R-:W-:Y:S01]  /*43a0*/  @!P2 FMUL R49, R49, 0.5 ;  /* 0x3f0000003131a820 */ /* 0x000fe20000400000 */
[----:B------:R-:W2:Y:S04]  /*43b0*/  MUFU.EX2 R95, R45 ;  /* 0x0000002d005f7308 */ /* 0x000ea80000000800 */
[----:B------:R-:W-:-:S04]  /*43c0*/  @!P6 FMUL R29, R29, 0.5 ;  /* 0x3f0000001d1de820 */ /* 0x000fc80000400000 */
[----:B------:R3:W4:Y:S01]  /*43d0*/  MUFU.EX2 R52, R25 ;  /* 0x0000001900347308 */ /* 0x0007220000000800 */
[----:B-1----:R-:W-:Y:S01]  /*43e0*/  @!P1 FMUL R48, R48, R48 ;  /* 0x0000003030309220 */ /* 0x002fe20000400000 */
[----:B------:R-:W-:Y:S01]  /*43f0*/  FSETP.GEU.AND P1, PT, R99, -126, PT ;  /* 0xc2fc00006300780b */ /* 0x000fe20003f2e000 */
[----:B------:R-:W-:-:S05]  /*4400*/  @!P5 FMUL R53, R53, 0.5 ;  /* 0x3f0000003535d820 */ /* 0x000fca0000400000 */
[----:B------:R-:W1:Y:S01]  /*4410*/  MUFU.EX2 R97, R49 ;  /* 0x0000003100617308 */ /* 0x000e620000000800 */
[--C-:B---3--:R-:W-:Y:S01]  /*4420*/  FFMA R25, R57, UR6, -R12.reuse ;  /* 0x0000000639197c23 */ /* 0x108fe2000800080c */
[----:B------:R-:W-:Y:S01]  /*4430*/  ULDC UR6, c[0x0][0x604] ;  /* 0x0001810000067ab9 */ /* 0x000fe20000000800 */
[----:B--2---:R-:W-:Y:S01]  /*4440*/  @!P4 FMUL R95, R95, R95 ;  /* 0x0000005f5f5fc220 */ /* 0x004fe20000400000 */
[----:B------:R-:W-:Y:S01]  /*4450*/  FFMA R33, R60, UR6, -R12 ;  /* 0x000000063c217c23 */ /* 0x000fe2000800080c */
[----:B------:R-:W-:Y:S01]  /*4460*/  ULDC UR6, c[0x0][0x604] ;  /* 0x0001810000067ab9 */ /* 0x000fe20000000800 */
[----:B------:R-:W-:Y:S01]  /*4470*/  FSETP.GEU.AND P4, PT, R25, -126, PT ;  /* 0xc2fc00001900780b */ /* 0x000fe20003f8e000 */
[----:B------:R-:W-:Y:S01]  /*4480*/  @!P1 FMUL R99, R99, 0.5 ;  /* 0x3f00000063639820 */ /* 0x000fe20000400000 */
[----:B------:R2:W3:Y:S01]  /*4490*/  MUFU.EX2 R56, R29 ;  /* 0x0000001d00387308 */ /* 0x0004e20000000800 */
[----:B----4-:R-:W-:Y:S01]  /*44a0*/  @!P3 FMUL R52, R52, R52 ;  /* 0x000000343434b220 */ /* 0x010fe20000400000 */
[----:B------:R-:W-:-:S06]  /*44b0*/  FSETP.GEU.AND P3, PT, R33, -126, PT ;  /* 0xc2fc00002100780b */ /* 0x000fcc0003f6e000 */
[----:B------:R-:W4:Y:S01]  /*44c0*/  MUFU.EX2 R57, R53 ;  /* 0x0000003500397308 */ /* 0x000f220000000800 */
[--C-:B--2---:R-:W-:Y:S01]  /*44d0*/  FFMA R29, R61, UR6, -R12.reuse ;  /* 0x000000063d1d7c23 */ /* 0x104fe2000800080c */
[----:B------:R-:W-:Y:S01]  /*44e0*/  ULDC UR6, c[0x0][0x604] ;  /* 0x0001810000067ab9 */ /* 0x000fe20000000800 */
[----:B-1----:R-:W-:Y:S01]  /*44f0*/  @!P2 FMUL R97, R97, R97 ;  /* 0x000000616161a220 */ /* 0x002fe20000400000 */
[--C-:B------:R-:W-:Y:S01]  /*4500*/  FFMA R37, R64, UR6, -R12.reuse ;  /* 0x0000000640257c23 */ /* 0x100fe2000800080c */
[----:B------:R-:W-:Y:S01]  /*4510*/  ULDC UR6, c[0x0][0x604] ;  /* 0x0001810000067ab9 */ /* 0x000fe20000000800 */
[----:B------:R-:W-:Y:S01]  /*4520*/  FSETP.GEU.AND P2, PT, R29, -126, PT ;  /* 0xc2fc00001d00780b */ /* 0x000fe20003f4e000 */
[----:B------:R-:W-:Y:S01]  /*4530*/  FFMA R41, R65, UR6, -R12 ;  /* 0x0000000641297c23 */ /* 0x000fe2000800080c */
[----:B------:R-:W-:Y:S01]  /*4540*/  @!P4 FMUL R25, R25, 0.5 ;  /* 0x3f0000001919c820 */ /* 0x000fe20000400000 */
[----:B---3--:R-:W-:Y:S01]  /*4550*/  @!P6 FMUL R56, R56, R56 ;  /* 0x000000383838e220 */ /* 0x008fe20000400000 */
[----:B------:R-:W-:Y:S01]  /*4560*/  FSETP.GEU.AND P6, PT, R37, -126, PT ;  /* 0xc2fc00002500780b */ /* 0x000fe20003fce000 */
[----:B------:R-:W-:Y:S01]  /*4570*/  @!P3 FMUL R33, R33, 0.5 ;  /* 0x3f0000002121b820 */ /* 0x000fe20000400000 */
[----:B------:R-:W-:Y:S01]  /*4580*/  ULDC UR6, c[0x0][0x604] ;  /* 0x0001810000067ab9 */ /* 0x000fe20000000800 */
[----:B------:R1:W2:Y:S01]  /*4590*/  MUFU.EX2 R60, R25 ;  /* 0x00000019003c7308 */ /* 0x0002a20000000800 */
[----:B----4-:R-:W-:Y:S01]  /*45a0*/  @!P5 FMUL R57, R57, R57 ;  /* 0x000000393939d220 */ /* 0x010fe20000400000 */
[----:B------:R-:W-:-:S04]  /*45b0*/  FSETP.GEU.AND P5, PT, R41, -126, PT ;  /* 0xc2fc00002900780b */ /* 0x000fc80003fae000 */
[----:B------:R-:W-:Y:S02]  /*45c0*/  @!P2 FMUL R29, R29, 0.5 ;  /* 0x3f0000001d1da820 */ /* 0x000fe40000400000 */
[----:B------:R-:W3:Y:S01]  /*45d0*/  MUFU.EX2 R99, R99 ;  /* 0x0000006300637308 */ /* 0x000ee20000000800 */
[----:B-1----:R-:W-:Y:S01]  /*45e0*/  FFMA R25, R68, UR6, -R12 ;  /* 0x0000000644197c23 */ /* 0x002fe2000800080c */
[----:B------:R-:W-:Y:S01]  /*45f0*/  @!P6 FMUL R37, R37, 0.5 ;  /* 0x3f0000002525e820 */ /* 0x000fe20000400000 */
[----:B------:R-:W-:-:S05]  /*4600*/  ULDC UR6, c[0x0][0x604] ;  /* 0x0001810000067ab9 */ /* 0x000fca0000000800 */
[----:B------:R-:W1:Y:S01]  /*4610*/  MUFU.EX2 R64, R29 ;  /* 0x0000001d00407308 */ /* 0x000e620000000800 */
[----:B--2---:R-:W-:Y:S01]  /*4620*/  @!P4 FMUL R60, R60, R60 ;  /* 0x0000003c3c3cc220 */ /* 0x004fe20000400000 */
[----:B------:R-:W-:-:S06]  /*4630*/  @!P5 FMUL R41, R41, 0.5 ;  /* 0x3f0000002929d820 */ /* 0x000fcc0000400000 */
[----:B------:R-:W2:Y:S01]  /*4640*/  MUFU.EX2 R65, R37 ;  /* 0x0000002500417308 */ /* 0x000ea20000000800 */
[----:B---3--:R-:W-:Y:S01]  /*4650*/  @!P1 FMUL R99, R99, R99 ;  /* 0x0000006363639220 */ /* 0x008fe20000400000 */
[----:B------:R-:W-:-:S06]  /*4660*/  FSETP.GEU.AND P1, PT, R25, -126, PT ;  /* 0xc2fc00001900780b */ /* 0x000fcc0003f2e000 */
[----:B------:R3:W4:Y:S01]  /*4670*/  MUFU.EX2 R61, R33 ;  /* 0x00000021003d7308 */ /* 0x0007220000000800 */
[----:B-1----:R-:W-:-:S06]  /*4680*/  @!P2 FMUL R64, R64, R64 ;  /* 0x000000404040a220 */ /* 0x002fcc0000400000 */
[----:B------:R-:W-:Y:S01]  /*4690*/  @!P1 FMUL R25, R25, 0.5 ;  /* 0x3f00000019199820 */ /* 0x000fe20000400000 */
[----:B------:R1:W5:Y:S01]  /*46a0*/  MUFU.EX2 R68, R41 ;  /* 0x0000002900447308 */ /* 0x0003620000000800 */
[--C-:B---3--:R-:W-:Y:S01]  /*46b0*/  FFMA R33, R72, UR6, -R12.reuse ;  /* 0x0000000648217c23 */ /* 0x108fe2000800080c */
[----:B------:R-:W-:Y:S01]  /*46c0*/  ULDC UR6, c[0x0][0x604] ;  /* 0x0001810000067ab9 */ /* 0x000fe20000000800 */
[----:B--2---:R-:W-:Y:S01]  /*46d0*/  @!P6 FMUL R65, R65, R65 ;  /* 0x000000414141e220 */ /* 0x004fe20000400000 */
[--C-:B------:R-:W-:Y:S01]  /*46e0*/  FFMA R72, R69, UR6, -R12.reuse ;  /* 0x0000000645487c23 */ /* 0x100fe2000800080c */
[----:B------:R-:W-:Y:S01]  /*46f0*/  ULDC UR6, c[0x0][0x604] ;  /* 0x0001810000067ab9 */ /* 0x000fe20000000800 */
[----:B------:R-:W-:Y:S01]  /*4700*/  FSETP.GEU.AND P4, PT, R33, -126, PT ;  /* 0xc2fc00002100780b */ /* 0x000fe20003f8e000 */
[--C-:B------:R-:W-:Y:S01]  /*4710*/  FFMA R29, R73, UR6, -R12.reuse ;  /* 0x00000006491d7c23 */ /* 0x100fe2000800080c */
[----:B------:R-:W-:Y:S01]  /*4720*/  ULDC UR6, c[0x0][0x604] ;  /* 0x0001810000067ab9 */ /* 0x000fe20000000800 */
[----:B------:R2:W3:Y:S01]  /*4730*/  MUFU.EX2 R69, R25 ;  /* 0x0000001900457308 */ /* 0x0004e20000000800 */
[--C-:B------:R-:W-:Y:S01]  /*4740*/  FFMA R37, R80, UR6, -R12.reuse ;  /* 0x0000000650257c23 */ /* 0x100fe2000800080c */
[----:B------:R-:W-:Y:S01]  /*4750*/  ULDC UR6, c[0x0][0x604] ;  /* 0x0001810000067ab9 */ /* 0x000fe20000000800 */
[----:B------:R-:W-:Y:S01]  /*4760*/  FSETP.GEU.AND P2, PT, R29, -126, PT ;  /* 0xc2fc00001d00780b */ /* 0x000fe20003f4e000 */
[--C-:B-1----:R-:W-:Y:S01]  /*4770*/  FFMA R41, R81, UR6, -R12.reuse ;  /* 0x0000000651297c23 */ /* 0x102fe2000800080c */
[----:B------:R-:W-:Y:S01]  /*4780*/  ULDC UR6, c[0x0][0x604] ;  /* 0x0001810000067ab9 */ /* 0x000fe20000000800 */
[----:B------:R-:W-:Y:S01]  /*4790*/  FSETP.GEU.AND P6, PT, R37, -126, PT ;  /* 0xc2fc00002500780b */ /* 0x000fe20003fce000 */
[----:B----4-:R-:W-:Y:S01]  /*47a0*/  @!P3 FMUL R61, R61, R61 ;  /* 0x0000003d3d3db220 */ /* 0x010fe20000400000 */
[----:B-----5:R-:W-:Y:S01]  /*47b0*/  @!P5 FMUL R68, R68, R68 ;  /* 0x000000444444d220 */ /* 0x020fe20000400000 */
[----:B------:R-:W-:Y:S01]  /*47c0*/  FSETP.GEU.AND P5, PT, R41, -126, PT ;  /* 0xc2fc00002900780b */ /* 0x000fe20003fae000 */
[----:B------:R-:W-:Y:S01]  /*47d0*/  @!P4 FMUL R33, R33, 0.5 ;  /* 0x3f0000002121c820 */ /* 0x000fe20000400000 */
[--C-:B--2---:R-:W-:Y:S01]  /*47e0*/  FFMA R25, R76, UR6, -R12.reuse ;  /* 0x000000064c197c23 */ /* 0x104fe2000800080c */
[----:B------:R-:W-:Y:S01]  /*47f0*/  ULDC UR6, c[0x0][0x604] ;  /* 0x0001810000067ab9 */ /* 0x000fe20000000800 */
[----:B------:R-:W-:Y:S01]  /*4800*/  FSETP.GEU.AND P3, PT, R72, -126, PT ;  /* 0xc2fc00004800780b */ /* 0x000fe20003f6e000 */
[----:B------:R1:W2:Y:S01]  /*4810*/  MUFU.EX2 R73, R33 ;  /* 0x0000002100497308 */ /* 0x0002a20000000800 */
[--C-:B------:R-:W-:Y:S01]  /*4820*/  FFMA R82, R77, UR6, -R12.reuse ;  /* 0x000000064d527c23 */ /* 0x100fe2000800080c */
[----:B------:R-:W-:Y:S01]  /*4830*/  @!P2 FMUL R29, R29, 0.5 ;  /* 0x3f0000001d1da820 */ /* 0x000fe20000400000 */
[----:B------:R-:W-:Y:S01]  /*4840*/  ULDC UR6, c[0x0][0x604] ;  /* 0x0001810000067ab9 */ /* 0x000fe20000000800 */
[----:B---3--:R-:W-:Y:S01]  /*4850*/  @!P1 FMUL R69, R69, R69 ;  /* 0x0000004545459220 */ /* 0x008fe20000400000 */
[----:B------:R-:W-:Y:S01]  /*4860*/  @!P6 FMUL R37, R37, 0.5 ;  /* 0x3f0000002525e820 */ /* 0x000fe20000400000 */
[--C-:B------:R-:W-:Y:S01]  /*4870*/  FFMA R84, R84, UR6, -R12.reuse ;  /* 0x0000000654547c23 */ /* 0x100fe2000800080c */
[----:B------:R-:W-:Y:S01]  /*4880*/  FFMA R12, R85, UR7, -R12 ;  /* 0x00000007550c7c23 */ /* 0x000fe2000800080c */
[----:B------:R-:W-:Y:S01]  /*4890*/  @!P5 FMUL R41, R41, 0.5 ;  /* 0x3f0000002929d820 */ /* 0x000fe20000400000 */
[----:B------:R3:W4:Y:S01]  /*48a0*/  MUFU.EX2 R80, R29 ;  /* 0x0000001d00507308 */ /* 0x0007220000000800 */
[----:B-1----:R-:W-:-:S02]  /*48b0*/  FADD R33, R15, R62 ;  /* 0x0000003e0f217221 */ /* 0x002fc40000000000 */
[----:B------:R-:W-:Y:S02]  /*48c0*/  @!P3 FMUL R72, R72, 0.5 ;  /* 0x3f0000004848b820 */ /* 0x000fe40000400000 */
[----:B------:R-:W-:Y:S01]  /*48d0*/  FADD R100, R33, R88 ;  /* 0x0000005821647221 */ /* 0x000fe20000000000 */
[----:B------:R-:W-:Y:S01]  /*48e0*/  FADD R33, R30, R59 ;  /* 0x0000003b1e217221 */ /* 0x000fe20000000000 */
[----:B------:R-:W-:Y:S01]  /*48f0*/  FADD R88, R39, R74 ;  /* 0x0000004a27587221 */ /* 0x000fe20000000000 */
[----:B------:R-:W1:Y:S01]  /*4900*/  MUFU.EX2 R81, R37 ;  /* 0x0000002500517308 */ /* 0x000e620000000800 */
[----:B--2---:R-:W-:Y:S01]  /*4910*/  @!P4 FMUL R73, R73, R73 ;  /* 0x000000494949c220 */ /* 0x004fe20000400000 */
[----:B------:R-:W-:Y:S01]  /*4920*/  FSETP.GEU.AND P4, PT, R25, -126, PT ;  /* 0xc2fc00001900780b */ /* 0x000fe20003f8e000 */
[----:B---3--:R-:W-:Y:S01]  /*4930*/  FADD R29, R13, R54 ;  /* 0x000000360d1d7221 */ /* 0x008fe20000000000 */
[----:B------:R-:W-:Y:S01]  /*4940*/  FADD R102, R33, R90 ;  /* 0x0000005a21667221 */ /* 0x000fe20000000000 */
[----:B------:R-:W-:Y:S01]  /*4950*/  FADD R33, R34, R63 ;  /* 0x0000003f22217221 */ /* 0x000fe20000000000 */
[----:B------:R-:W-:Y:S01]  /*4960*/  FADD R90, R50, R79 ;  /* 0x0000004f325a7221 */ /* 0x000fe20000000000 */
[----:B------:R-:W-:Y:S01]  /*4970*/  FADD R49, R29, R86 ;  /* 0x000000561d317221 */ /* 0x000fe20000000000 */
[----:B------:R-:W2:Y:S01]  /*4980*/  MUFU.EX2 R76, R41 ;  /* 0x00000029004c7308 */ /* 0x000ea20000000800 */
[----:B----4-:R-:W-:Y:S01]  /*4990*/  @!P2 FMUL R80, R80, R80 ;  /* 0x000000505050a220 */ /* 0x010fe20000400000 */
[----:B------:R-:W-:Y:S01]  /*49a0*/  FSETP.GEU.AND P2, PT, R82, -126, PT ;  /* 0xc2fc00005200780b */ /* 0x000fe20003f4e000 */
[----:B------:R-:W-:Y:S01]  /*49b0*/  FADD R86, R38, R67 ;  /* 0x0000004326567221 */ /* 0x000fe20000000000 */
[----:B------:R-:W-:Y:S01]  /*49c0*/  FADD R29, R27, R58 ;  /* 0x0000003a1b1d7221 */ /* 0x000fe20000000000 */
[----:B------:R-:W-:Y:S01]  /*49d0*/  FADD R103, R33, R90 ;  /* 0x0000005a21677221 */ /* 0x000fe20000000000 */
[----:B------:R-:W-:Y:S01]  /*49e0*/  FADD R33, R36, R65 ;  /* 0x0000004124217221 */ /* 0x000fe20000000000 */
[----:B------:R-:W-:Y:S01]  /*49f0*/  @!P4 FMUL R25, R25, 0.5 ;  /* 0x3f0000001919c820 */ /* 0x000fe20000400000 */
[----:B------:R-:W3:Y:S01]  /*4a00*/  MUFU.EX2 R72, R72 ;  /* 0x0000004800487308 */ /* 0x000ee20000000800 */
[----:B-1----:R-:W-:Y:S01]  /*4a10*/  @!P6 FMUL R81, R81, R81 ;  /* 0x000000515151e220 */ /* 0x002fe20000400000 */
[----:B------:R-:W-:Y:S01]  /*4a20*/  FSETP.GEU.AND P6, PT, R84, -126, PT ;  /* 0xc2fc00005400780b */ /* 0x000fe20003fce000 */
[----:B------:R-:W-:Y:S01]  /*4a30*/  FADD R96, R29, R88 ;  /* 0x000000581d607221 */ /* 0x000fe20000000000 */
[----:B------:R-:W-:Y:S01]  /*4a40*/  FADD R29, R31, R66 ;  /* 0x000000421f1d7221 */ /* 0x000fe20000000000 */
[----:B------:R-:W-:Y:S01]  /*4a50*/  FADD R88, R47, R24 ;  /* 0x000000182f587221 */ /* 0x000fe20000000000 */
[----:B------:R-:W-:Y:S01]  /*4a60*/  FADD R90, R52, R81 ;  /* 0x00000051345a7221 */ /* 0x000fe20000000000 */
[----:B------:R-:W-:Y:S01]  /*4a70*/  @!P2 FMUL R82, R82, 0.5 ;  /* 0x3f0000005252a820 */ /* 0x000fe20000400000 */
[----:B------:R1:W4:Y:S01]  /*4a80*/  MUFU.EX2 R77, R25 ;  /* 0x00000019004d7308 */ /* 0x0003220000000800 */
[----:B--2---:R-:W-:Y:S01]  /*4a90*/  @!P5 FMUL R76, R76, R76 ;  /* 0x0000004c4c4cd220 */ /* 0x004fe20000400000 */
[----:B------:R-:W-:Y:S01]  /*4aa0*/  FSETP.GEU.AND P5, PT, R12, -126, PT ;  /* 0xc2fc00000c00780b */ /* 0x000fe20003fae000 */
[----:B------:R-:W-:Y:S01]  /*4ab0*/  FADD R101, R29, R88 ;  /* 0x000000581d657221 */ /* 0x000fe20000000000 */
[----:B------:R-:W-:Y:S01]  /*4ac0*/  FADD R29, R83, R60 ;  /* 0x0000003c531d7221 */ /* 0x000fe20000000000 */
[----:B------:R-:W-:Y:S01]  /*4ad0*/  FADD R88, R93, R80 ;  /* 0x000000505d587221 */ /* 0x000fe20000000000 */
[----:B------:R-:W-:Y:S01]  /*4ae0*/  FADD R37, R89, R68 ;  /* 0x0000004459257221 */ /* 0x000fe20000000000 */
[----:B------:R-:W-:Y:S01]  /*4af0*/  @!P6 FMUL R84, R84, 0.5 ;  /* 0x3f0000005454e820 */ /* 0x000fe20000400000 */
[----:B------:R-:W2:Y:S01]  /*4b00*/  MUFU.EX2 R82, R82 ;  /* 0x0000005200527308 */ /* 0x000ea20000000800 */
[----:B-1----:R-:W-:Y:S01]  /*4b10*/  FADD R25, R18, R51 ;  /* 0x0000003312197221 */ /* 0x002fe20000000000 */
[----:B------:R-:W-:Y:S01]  /*4b20*/  FADD R92, R97, R76 ;  /* 0x0000004c615c7221 */ /* 0x000fe20000000000 */
[----:B---3--:R-:W-:Y:S01]  /*4b30*/  @!P3 FMUL R72, R72, R72 ;  /* 0x000000484848b220 */ /* 0x008fe20000400000 */
[----:B------:R-:W-:Y:S01]  /*4b40*/  FADD R94, R33, R90 ;  /* 0x0000005a215e7221 */ /* 0x000fe20000000000 */
[----:B------:R-:W-:Y:S01]  /*4b50*/  FADD R53, R25, R86 ;  /* 0x0000005619357221 */ /* 0x000fe20000000000 */
[----:B------:R-:W-:Y:S01]  /*4b60*/  FADD R25, R26, R55 ;  /* 0x000000371a197221 */ /* 0x000fe20000000000 */
[----:B------:R-:W-:Y:S01]  /*4b70*/  @!P5 FMUL R12, R12, 0.5 ;  /* 0x3f0000000c0cd820 */ /* 0x000fe20000400000 */
[----:B------:R-:W1:Y:S01]  /*4b80*/  MUFU.EX2 R85, R84 ;  /* 0x0000005400557308 */ /* 0x000e620000000800 */
[----:B------:R-:W-:Y:S01]  /*4b90*/  FADD R86, R42, R71 ;  /* 0x000000472a567221 */ /* 0x000fe20000000000 */
[----:B----4-:R-:W-:Y:S01]  /*4ba0*/  @!P4 FMUL R77, R77, R77 ;  /* 0x0000004d4d4dc220 */ /* 0x010fe20000400000 */
[----:B------:R-:W-:Y:S01]  /*4bb0*/  FADD R45, R29, R88 ;  /* 0x000000581d2d7221 */ /* 0x000fe20000000000 */
[----:B------:R-:W-:Y:S01]  /*4bc0*/  FADD R92, R37, R92 ;  /* 0x0000005c255c7221 */ /* 0x000fe20000000000 */
[----:B------:R-:W-:Y:S01]  /*4bd0*/  FADD R98, R25, R86 ;  /* 0x0000005619627221 */ /* 0x000fe20000000000 */
[----:B------:R-:W-:Y:S01]  /*4be0*/  FADD R25, R28, R99 ;  /* 0x000000631c197221 */ /* 0x000fe20000000000 */
[----:B------:R-:W-:Y:S01]  /*4bf0*/  FADD R86, R44, R73 ;  /* 0x000000492c567221 */ /* 0x000fe20000000000 */
[----:B------:R3:W4:Y:S01]  /*4c00*/  MUFU.EX2 R84, R12 ;  /* 0x0000000c00547308 */ /* 0x0007220000000800 */
[----:B--2---:R-:W-:Y:S01]  /*4c10*/  @!P2 FMUL R82, R82, R82 ;  /* 0x000000525252a220 */ /* 0x004fe20000400000 */
[----:B------:R-:W-:Y:S01]  /*4c20*/  FADD R37, R48, R77 ;  /* 0x0000004d30257221 */ /* 0x000fe20000000000 */
[----:B------:R-:W-:Y:S01]  /*4c30*/  FADD R41, R25, R86 ;  /* 0x0000005619297221 */ /* 0x000fe20000000000 */
[----:B------:R-:W-:Y:S01]  /*4c40*/  FADD R29, R40, R69 ;  /* 0x00000045281d7221 */ /* 0x000fe20000000000 */
[----:B------:R-:W-:Y:S01]  /*4c50*/  FADD R25, R87, R64 ;  /* 0x0000004057197221 */ /* 0x000fe20000000000 */
[----:B------:R-:W-:Y:S01]  /*4c60*/  FADD R86, R95, R82 ;  /* 0x000000525f567221 */ /* 0x000fe20000000000 */
[----:B------:R-:W-:Y:S01]  /*4c70*/  FADD R33, R91, R72 ;  /* 0x000000485b217221 */ /* 0x000fe20000000000 */
[----:B------:R-:W-:Y:S01]  /*4c80*/  FADD R41, R41, R94 ;  /* 0x0000005e29297221 */ /* 0x000fe20000000000 */
[----:B-1----:R-:W-:Y:S01]  /*4c90*/  @!P6 FMUL R85, R85, R85 ;  /* 0x000000555555e220 */ /* 0x002fe20000400000 */
[----:B---3--:R-:W-:Y:S01]  /*4ca0*/  FADD R12, R32, R61 ;  /* 0x0000003d200c7221 */ /* 0x008fe20000000000 */
[----:B------:R-:W-:Y:S01]  /*4cb0*/  FADD R25, R25, R86 ;  /* 0x0000005619197221 */ /* 0x000fe20000000000 */
[----:B------:R-:W-:Y:S01]  /*4cc0*/  FADD R45, R45, R92 ;  /* 0x0000005c2d2d7221 */ /* 0x000fe20000000000 */
[----:B------:R-:W-:Y:S01]  /*4cd0*/  FADD R88, R56, R85 ;  /* 0x0000005538587221 */ /* 0x000fe20000000000 */
[----:B------:R-:W-:Y:S01]  /*4ce0*/  FADD R12, R12, R37 ;  /* 0x000000250c0c7221 */ /* 0x000fe20000000000 */
[----:B------:R-:W-:Y:S01]  /*4cf0*/  FADD R49, R49, R100 ;  /* 0x0000006431317221 */ /* 0x000fe20000000000 */
[----:B------:R-:W-:Y:S01]  /*4d00*/  FADD R53, R53, R102 ;  /* 0x0000006635357221 */ /* 0x000fe20000000000 */
[----:B----4-:R-:W-:Y:S01]  /*4d10*/  @!P5 FMUL R84, R84, R84 ;  /* 0x000000545454d220 */ /* 0x010fe20000400000 */
[----:B------:R-:W-:Y:S01]  /*4d20*/  FADD R29, R29, R88 ;  /* 0x000000581d1d7221 */ /* 0x000fe20000000000 */
[----:B------:R-:W-:Y:S01]  /*4d30*/  FADD R96, R96, R101 ;  /* 0x0000006560607221 */ /* 0x000fe20000000000 */
[----:B------:R-:W-:Y:S01]  /*4d40*/  FADD R98, R98, R103 ;  /* 0x0000006762627221 */ /* 0x000fe20000000000 */
[----:B------:R-:W-:Y:S01]  /*4d50*/  FADD R90, R57, R84 ;  /* 0x00000054395a7221 */ /* 0x000fe20000000000 */
[----:B------:R-:W-:Y:S01]  /*4d60*/  FADD R12, R12, R29 ;  /* 0x0000001d0c0c7221 */ /* 0x000fe20000000000 */
[----:B------:R-:W-:Y:S01]  /*4d70*/  F2FP.BF16.F32.PACK_AB R37, R46, R43 ;  /* 0x0000002b2e25723e */ /* 0x000fe200000010ff */
[----:B------:R-:W-:Y:S01]  /*4d80*/  FADD R49, R49, R96 ;  /* 0x0000006031317221 */ /* 0x000fe20000000000 */
[----:B------:R-:W-:Y:S01]  /*4d90*/  FADD R90, R33, R90 ;  /* 0x0000005a215a7221 */ /* 0x000fe20000000000 */
[----:B------:R-:W-:Y:S01]  /*4da0*/  FADD R41, R41, R12 ;  /* 0x0000000c29297221 */ /* 0x000fe20000000000 */
[----:B------:R-:W-:Y:S01]  /*4db0*/  FADD R98, R53, R98 ;  /* 0x0000006235627221 */ /* 0x000fe20000000000 */
[----:B------:R-:W-:Y:S01]  /*4dc0*/  F2FP.BF16.F32.PACK_AB R43, R55, R58 ;  /* 0x0000003a372b723e */ /* 0x000fe200000010ff */
[----:B------:R-:W-:Y:S01]  /*4dd0*/  FADD R90, R25, R90 ;  /* 0x0000005a195a7221 */ /* 0x000fe20000000000 */
[----:B------:R-:W-:Y:S01]  /*4de0*/  F2FP.BF16.F32.PACK_AB R55, R79, R24 ;  /* 0x000000184f37723e */ /* 0x000fe200000010ff */
[----:B------:R-:W-:Y:S01]  /*4df0*/  FADD R12, R49, R98 ;  /* 0x00000062310c7221 */ /* 0x000fe20000000000 */
[----:B------:R-:W-:Y:S01]  /*4e00*/  F2FP.BF16.F32.PACK_AB R25, R18, R13 ;  /* 0x0000000d1219723e */ /* 0x000fe200000010ff */
[----:B------:R-:W-:Y:S01]  /*4e10*/  FADD R90, R45, R90 ;  /* 0x0000005a2d5a7221 */ /* 0x000fe20000000000 */
[----:B------:R-:W-:-:S02]  /*4e20*/  F2FP.BF16.F32.PACK_AB R27, R26, R27 ;  /* 0x0000001b1a1b723e */ /* 0x000fc400000010ff */
[----:B------:R-:W-:Y:S01]  /*4e30*/  F2FP.BF16.F32.PACK_AB R33, R38, R35 ;  /* 0x000000232621723e */ /* 0x000fe200000010ff */
[----:B------:R-:W-:Y:S01]  /*4e40*/  FADD R13, R41, R90 ;  /* 0x0000005a290d7221 */ /* 0x000fe20000000000 */
[----:B------:R-:W-:Y:S02]  /*4e50*/  F2FP.BF16.F32.PACK_AB R24, R83, R28 ;  /* 0x0000001c5318723e */ /* 0x000fe400000010ff */
[----:B------:R-:W-:Y:S02]  /*4e60*/  F2FP.BF16.F32.PACK_AB R29, R30, R15 ;  /* 0x0000000f1e1d723e */ /* 0x000fe400000010ff */
[----:B------:R-:W-:Y:S02]  /*4e70*/  F2FP.BF16.F32.PACK_AB R31, R34, R31 ;  /* 0x0000001f221f723e */ /* 0x000fe400000010ff */
[----:B------:R-:W-:Y:S02]  /*4e80*/  F2FP.BF16.F32.PACK_AB R35, R42, R39 ;  /* 0x000000272a23723e */ /* 0x000fe400000010ff */
[----:B------:R-:W-:-:S02]  /*4e90*/  F2FP.BF16.F32.PACK_AB R26, R87, R32 ;  /* 0x00000020571a723e */ /* 0x000fc400000010ff */
[----:B------:R-:W-:Y:S02]  /*4ea0*/  F2FP.BF16.F32.PACK_AB R28, R89, R36 ;  /* 0x00000024591c723e */ /* 0x000fe400000010ff */
        /* <DEDUP_REMOVED lines=20> */
[----:B------:R-:W-:Y:S02]  /*4ff0*/  MOV R15, 0x2 ;  /* 0x00000002000f7802 */ /* 0x000fe40000000f00 */
[----:B------:R-:W-:-:S07]  /*5000*/  SHF.L.U32 R57, RZ, 0x1f, RZ ;  /* 0x0000001fff397819 */ /* 0x000fce00000006ff */
.L_x_23:
[----:B-1----:R1:W2:Y:S02]  /*5010*/  SYNCS.PHASECHK.TRANS64.TRYWAIT P1, [R2+URZ+0x1f808], R57 ;  /* 0x01f80839020075a7 */ /* 0x0022a4000802017f */
[----:B--2---:R-:W-:Y:S05]  /*5020*/  @!P1 NANOSLEEP.SYNCS 0x989680 ;  /* 0x009896800000995d */ /* 0x004fea0003900000 */
[----:B------:R-:W2:Y:S02]  /*5030*/  @!P1 SYNCS.PHASECHK.TRANS64 P1, [R2+URZ+0x1f808], R57 ;  /* 0x01f80839020095a7 */ /* 0x000ea4000802007f */
[----:B--2---:R-:W-:Y:S05]  /*5040*/  @!P1 BRA `(.L_x_23) ;  /* 0xfffffffc00f09947 */ /* 0x004fea000383ffff */
[----:B------:R-:W-:Y:S01]  /*5050*/  UIADD3 UR6, UR41, 0x700, URZ ;  /* 0x0000070029067890 */ /* 0x000fe2000fffe03f */
[----:B------:R-:W-:Y:S01]  /*5060*/  WARPGROUP.ARRIVE ;  /* 0x00000000000079c5 */ /* 0x000fe20000000000 */
[----:B------:R-:W-:Y:S01]  /*5070*/  UMOV UR7, 0xc0000010 ;  /* 0xc000001000077882 */ /* 0x000fe20000000000 */
[----:B------:R-:W-:Y:S01]  /*5080*/  UIADD3 UR8, UR41, 0x800, URZ ;  /* 0x0000080029087890 */ /* 0x000fe2000fffe03f */
[C---:B------:R-:W-:Y:S01]  /*5090*/  ISETP.GE.AND P1, PT, R151.reuse, 0x3, PT ;  /* 0x000000039700780c */ /* 0x040fe20003f26270 */
[----:B------:R-:W-:Y:S01]  /*50a0*/  UMOV UR15, 0xc0000010 ;  /* 0xc0000010000f7882 */ /* 0x000fe20000000000 */
[----:B------:R-:W-:Y:S01]  /*50b0*/  UIADD3 UR10, UR41, 0x900, URZ ;  /* 0x00000900290a7890 */ /* 0x000fe2000fffe03f */
[----:B------:R-:W-:Y:S01]  /*50c0*/  VIADD R18, R2, 0x1f820 ;  /* 0x0001f82002127836 */ /* 0x000fe20000000000 */
[----:B------:R-:W-:Y:S01]  /*50d0*/  UMOV UR11, 0xc0000010 ;  /* 0xc0000010000b7882 */ /* 0x000fe20000000000 */
[----:B------:R-:W-:Y:S01]  /*50e0*/  HGMMA.64x16x16.F32.BF16 R136, R24, gdesc[UR4].tnspB, RZ, !UPT, gsb0 ;  /* 0x4020000418887df0 */ /* 0x000fe2000c0018ff */
[----:B------:R-:W-:Y:S01]  /*50f0*/  UMOV UR14, UR8 ;  /* 0x00000008000e7c82 */ /* 0x000fe20008000000 */
[----:B------:R-:W-:Y:S01]  /*5100*/  UIADD3 UR12, UR41, 0xa00, URZ ;  /* 0x00000a00290c7890 */ /* 0x000fe2000fffe03f */
[----:B------:R-:W-:Y:S01]  /*5110*/  VIADD R14, R14, 0x80 ;  /* 0x000000800e0e7836 */ /* 0x000fe20000000000 */
[----:B------:R-:W-:Y:S01]  /*5120*/  UIADD3 UR6, UR41, 0xb00, URZ ;  /* 0x00000b0029067890 */ /* 0x000fe2000fffe03f */
[----:B------:R-:W-:Y:S01]  /*5130*/  IADD3 R151, R151, -0x1, RZ ;  /* 0xffffffff97977810 */ /* 0x000fe20007ffe0ff */
[----:B------:R-:W-:Y:S01]  /*5140*/  UMOV UR7, 0xc0000010 ;  /* 0xc000001000077882 */ /* 0x000fe20000000000 */
[----:B------:R-:W-:Y:S01]  /*5150*/  UIADD3 UR8, UR41, 0xc00, URZ ;  /* 0x00000c0029087890 */ /* 0x000fe2000fffe03f */
[----:B------:R-:W-:-:S02]  /*5160*/  WARPGROUP.DEPBAR.LE gsb0, 0x0 ;  /* 0x00008000000079c5 */ /* 0x000fc40000010000 */
[----:B------:R-:W-:-:S06]  /*5170*/  WARPGROUP.ARRIVE ;  /* 0x00000000000079c5 */ /* 0x000fcc0000000000 */
[----:B------:R-:W-:Y:S01]  /*5180*/  HGMMA.64x16x16.F32.BF16 R128, R24, gdesc[UR12].tnspB, RZ, !UPT, gsb0 ;  /* 0x4020000c18807df0 */ /* 0x000fe2000c0018ff */
[----:B------:R-:W-:Y:S01]  /*5190*/  UMOV UR14, UR12 ;  /* 0x0000000c000e7c82 */ /* 0x000fe20008000000 */
[----:B------:R-:W-:Y:S01]  /*51a0*/  UMOV UR15, 0xc0000010 ;  /* 0xc0000010000f7882 */ /* 0x000fe20000000000 */
[----:B------:R-:W-:Y:S01]  /*51b0*/  UIADD3 UR12, UR41, 0xa20, URZ ;  /* 0x00000a20290c7890 */ /* 0x000fe2000fffe03f */
[----:B------:R-:W-:Y:S02]  /*51c0*/  WARPGROUP.DEPBAR.LE gsb0, 0x0 ;  /* 0x00008000000079c5 */ /* 0x000fe40000010000 */
[----:B------:R-:W-:-:S06]  /*51d0*/  WARPGROUP.ARRIVE ;  /* 0x00000000000079c5 */ /* 0x000fcc0000000000 */
[----:B------:R-:W-:Y:S01]  /*51e0*/  HGMMA.64x16x16.F32.BF16 R120, R24, gdesc[UR8].tnspB, RZ, !UPT, gsb0 ;  /* 0x4020000818787df0 */ /* 0x000fe2000c0018ff */
[----:B------:R-:W-:Y:S01]  /*51f0*/  UIADD3 UR10, UR41, 0xd00, URZ ;  /* 0x00000d00290a7890 */ /* 0x000fe2000fffe03f */
[----:B------:R-:W-:Y:S01]  /*5200*/  UMOV UR11, 0xc0000010 ;  /* 0xc0000010000b7882 */ /* 0x000fe20000000000 */
[----:B------:R-:W-:Y:S02]  /*5210*/  WARPGROUP.DEPBAR.LE gsb0, 0x0 ;  /* 0x00008000000079c5 */ /* 0x000fe40000010000 */
[----:B------:R-:W-:-:S06]  /*5220*/  WARPGROUP.ARRIVE ;  /* 0x00000000000079c5 */ /* 0x000fcc0000000000 */
[----:B------:R-:W-:Y:S01]  /*5230*/  HGMMA.64x16x16.F32.BF16 R112, R24, gdesc[UR12].tnspB, RZ, !UPT, gsb0 ;  /* 0x4020000c18707df0 */ /* 0x000fe2000c0018ff */
[----:B------:R-:W-:Y:S02]  /*5240*/  UMOV UR15, 0xc0000010 ;  /* 0xc0000010000f7882 */ /* 0x000fe40000000000 */
[----:B------:R-:W-:Y:S02]  /*5250*/  WARPGROUP.DEPBAR.LE gsb0, 0x0 ;  /* 0x00008000000079c5 */ /* 0x000fe40000010000 */
[----:B------:R-:W-:-:S06]  /*5260*/  WARPGROUP.ARRIVE ;  /* 0x00000000000079c5 */ /* 0x000fcc0000000000 */
[----:B------:R-:W-:Y:S01]  /*5270*/  HGMMA.64x16x16.F32.BF16 R104, R24, gdesc[UR4].tnspB, RZ, !UPT, gsb0 ;  /* 0x4020000418687df0 */ /* 0x000fe2000c0018ff */
[----:B------:R-:W-:Y:S01]  /*5280*/  UMOV UR6, UR8 ;  /* 0x0000000800067c82 */ /* 0x000fe20008000000 */
[----:B------:R-:W-:Y:S01]  /*5290*/  UMOV UR7, 0xc0000010 ;  /* 0xc000001000077882 */ /* 0x000fe20000000000 */
[----:B------:R-:W-:-:S07]  /*52a0*/  UIADD3 UR8, UR41, 0x820, URZ ;  /* 0x0000082029087890 */ /* 0x000fce000fffe03f */
[----:B------:R-:W-:Y:S01]  /*52b0*/  UMOV UR14, UR8 ;  /* 0x00000008000e7c82 */ /* 0x000fe20008000000 */
        /* <DEDUP_REMOVED lines=9> */
[----:B------:R-:W-:Y:S01]  /*5350*/  UIADD3 UR10, UR41, 0x920, URZ ;  /* 0x00000920290a7890 */ /* 0x000fe2000fffe03f */
[----:B------:R-:W-:Y:S01]  /*5360*/  UMOV UR11, 0xc0000010 ;  /* 0xc0000010000b7882 */ /* 0x000fe20000000000 */
[----:B------:R-:W-:Y:S02]  /*5370*/  WARPGROUP.DEPBAR.LE gsb0, 0x0 ;  /* 0x00008000000079c5 */ /* 0x000fe40000010000 */
[----:B------:R-:W-:Y:S01]  /*5380*/  WARPGROUP.ARRIVE ;  /* 0x00000000000079c5 */ /* 0x000fe20000000000 */
[----:B------:R-:W-:-:S05]  /*5390*/  PRMT R24, RZ, 0x654, R18 ;  /* 0x00000654ff187816 */ /* 0x000fca0000000012 */
[----:B------:R-:W-:Y:S01]  /*53a0*/  HGMMA.64x16x16.F32.BF16 R136, R28, gdesc[UR4].tnspB, R136, gsb0 ;  /* 0x402000041c887df0 */ /* 0x000fe20008001888 */
[----:B------:R-:W-:Y:S01]  /*53b0*/  UIADD3 UR6, UR41, 0xb20, URZ ;  /* 0x00000b2029067890 */ /* 0x000fe2000fffe03f */
[----:B------:R-:W-:Y:S01]  /*53c0*/  UMOV UR7, 0xc0000010 ;  /* 0xc000001000077882 */ /* 0x000fe20000000000 */
[----:B------:R-:W-:Y:S02]  /*53d0*/  WARPGROUP.DEPBAR.LE gsb0, 0x0 ;  /* 0x00008000000079c5 */ /* 0x000fe40000010000 */
[----:B------:R-:W-:-:S06]  /*53e0*/  WARPGROUP.ARRIVE ;  /* 0x00000000000079c5 */ /* 0x000fcc0000000000 */
[----:B------:R-:W-:Y:S01]  /*53f0*/  HGMMA.64x16x16.F32.BF16 R128, R28, gdesc[UR12].tnspB, R128, gsb0 ;  /* 0x4020000c1c807df0 */ /* 0x000fe20008001880 */
[----:B------:R-:W-:Y:S01]  /*5400*/  UMOV UR14, UR12 ;  /* 0x0000000c000e7c82 */ /* 0x000fe20008000000 */
[----:B------:R-:W-:Y:S01]  /*5410*/  UMOV UR15, 0xc0000010 ;  /* 0xc0000010000f7882 */ /* 0x000fe20000000000 */
[----:B------:R-:W-:Y:S01]  /*5420*/  UIADD3 UR12, UR41, 0xa40, URZ ;  /* 0x00000a40290c7890 */ /* 0x000fe2000fffe03f */
[----:B------:R-:W-:Y:S02]  /*5430*/  WARPGROUP.DEPBAR.LE gsb0, 0x0 ;  /* 0x00008000000079c5 */ /* 0x000fe40000010000 */
[----:B------:R-:W-:-:S06]  /*5440*/  WARPGROUP.ARRIVE ;  /* 0x00000000000079c5 */ /* 0x000fcc0000000000 */
[----:B------:R-:W-:Y:S01]  /*5450*/  HGMMA.64x16x16.F32.BF16 R120, R28, gdesc[UR8].tnspB, R120, gsb0 ;  /* 0x402000081c787df0 */ /* 0x000fe20008001878 */
[----:B------:R-:W-:Y:S01]  /*5460*/  UIADD3 UR10, UR41, 0xd20, URZ ;  /* 0x00000d20290a7890 */ /* 0x000fe2000fffe03f */
[----:B------:R-:W-:Y:S01]  /*5470*/  UMOV UR11, 0xc0000010 ;  /* 0xc0000010000b7882 */ /* 0x000fe20000000000 */
[----:B------:R-:W-:Y:S02]  /*5480*/  WARPGROUP.DEPBAR.LE gsb0, 0x0 ;  /* 0x00008000000079c5 */ /* 0x000fe40000010000 */
[----:B------:R-:W-:-:S06]  /*5490*/  WARPGROUP.ARRIVE ;  /* 0x00000000000079c5 */ /* 0x000fcc0000000000 */
[----:B------:R-:W-:Y:S01]  /*54a0*/  HGMMA.64x16x16.F32.BF16 R112, R28, gdesc[UR12].tnspB, R112, gsb0 ;  /* 0x4020000c1c707df0 */ /* 0x000fe20008001870 */
[----:B------:R-:W-:Y:S02]  /*54b0*/  UMOV UR15, 0xc0000010 ;  /* 0xc0000010000f7882 */ /* 0x000fe40000000000 */
[----:B------:R-:W-:Y:S02]  /*54c0*/  WARPGROUP.DEPBAR.LE gsb0, 0x0 ;  /* 0x00008000000079c5 */ /* 0x000fe40000010000 */
[----:B------:R-:W-:-:S06]  /*54d0*/  WARPGROUP.ARRIVE ;  /* 0x00000000000079c5 */ /* 0x000fcc0000000000 */
[----:B------:R-:W-:Y:S01]  /*54e0*/  HGMMA.64x16x16.F32.BF16 R104, R28, gdesc[UR4].tnspB, R104, gsb0 ;  /* 0x402000041c687df0 */ /* 0x000fe20008001868 */
[----:B------:R-:W-:Y:S01]  /*54f0*/  UMOV UR6, UR8 ;  /* 0x0000000800067c82 */ /* 0x000fe20008000000 */
[----:B------:R-:W-:Y:S01]  /*5500*/  UMOV UR7, 0xc0000010 ;  /* 0xc000001000077882 */ /* 0x000fe20000000000 */
[----:B------:R-:W-:-:S07]  /*5510*/  UIADD3 UR8, UR41, 0x840, URZ ;  /* 0x0000084029087890 */ /* 0x000fce000fffe03f */
[----:B------:R-:W-:Y:S01]  /*5520*/  UMOV UR14, UR8 ;  /* 0x00000008000e7c82 */ /* 0x000fe20008000000 */
        /* <DEDUP_REMOVED lines=218> */
[----:B------:R-:W-:Y:S03]  /*62d0*/  HGMMA.64x16x16.F32.BF16 R112, R52, gdesc[UR12].tnspB, R112, gsb0 ;  /* 0x4020000c34707df0 */ /* 0x000fe60008001870 */
[----:B------:R-:W-:Y:S02]  /*62e0*/  WARPGROUP.DEPBAR.LE gsb0, 0x0 ;  /* 0x00008000000079c5 */ /* 0x000fe40000010000 */
[----:B------:R-:W-:-:S06]  /*62f0*/  WARPGROUP.ARRIVE ;  /* 0x00000000000079c5 */ /* 0x000fcc0000000000 */
[----:B------:R-:W-:Y:S01]  /*6300*/  HGMMA.64x16x16.F32.BF16 R104, R52, gdesc[UR4].tnspB, R104, gsb0 ;  /* 0x4020000434687df0 */ /* 0x000fe20008001868 */
[----:B------:R-:W-:Y:S01]  /*6310*/  UMOV UR6, UR8 ;  /* 0x0000000800067c82 */ /* 0x000fe20008000000 */
[----:B------:R-:W-:Y:S01]  /*6320*/  UMOV UR7, 0xc0000010 ;  /* 0xc000001000077882 */ /* 0x000fe20000000000 */
[----:B------:R-:W-:Y:S02]  /*6330*/  WARPGROUP.DEPBAR.LE gsb0, 0x0 ;  /* 0x00008000000079c5 */ /* 0x000fe40000010000 */
[----:B------:R-:W-:-:S06]  /*6340*/  WARPGROUP.ARRIVE ;  /* 0x00000000000079c5 */ /* 0x000fcc0000000000 */
[----:B------:R-:W-:Y:S03]  /*6350*/  HGMMA.64x16x16.F32.BF16 R96, R52, gdesc[UR4].tnspB, R96, gsb0 ;  /* 0x4020000434607df0 */ /* 0x000fe60008001860 */
[----:B------:R-:W-:Y:S02]  /*6360*/  WARPGROUP.DEPBAR.LE gsb0, 0x0 ;  /* 0x00008000000079c5 */ /* 0x000fe40000010000 */
[----:B------:R-:W-:-:S06]  /*6370*/  WARPGROUP.ARRIVE ;  /* 0x00000000000079c5 */ /* 0x000fcc0000000000 */
[----:B------:R-:W-:Y:S03]  /*6380*/  HGMMA.64x16x16.F32.BF16 R88, R52, gdesc[UR8].tnspB, R88, gsb0 ;  /* 0x4020000834587df0 */ /* 0x000fe60008001858 */
[----:B------:R-:W-:Y:S02]  /*6390*/  WARPGROUP.DEPBAR.LE gsb0, 0x0 ;  /* 0x00008000000079c5 */ /* 0x000fe40000010000 */
[----:B------:R2:W-:Y:S01]  /*63a0*/  SYNCS.ARRIVE.TRANS64.RED.A1T0 RZ, [R24+URZ], RZ ;  /* 0x000000ff18ff79a7 */ /* 0x0005e2000810043f */
[----:B------:R-:W-:Y:S05]  /*63b0*/  @!P1 BRA `(.L_x_24) ;  /* 0x0000004400ac9947 */ /* 0x000fea0003800000 */
[----:B------:R-:W-:Y:S01]  /*63c0*/  IMAD.MOV.U32 R155, RZ, RZ, R19 ;  /* 0x000000ffff9b7224 */ /* 0x000fe200078e0013 */
[----:B------:R-:W-:Y:S01]  /*63d0*/  MOV R150, R151 ;  /* 0x0000009700967202 */ /* 0x000fe20000000f00 */
[----:B------:R-:W-:Y:S01]  /*63e0*/  IMAD.MOV.U32 R153, RZ, RZ, R17 ;  /* 0x000000ffff997224 */ /* 0x000fe200078e0011 */
[----:B------:R-:W-:Y:S01]  /*63f0*/  MOV R4, RZ ;  /* 0x000000ff00047202 */ /* 0x000fe20000000f00 */
[----:B------:R-:W-:Y:S02]  /*6400*/  IMAD.MOV.U32 R15, RZ, RZ, 0x2 ;  /* 0x00000002ff0f7424 */ /* 0x000fe400078e00ff */
[----:B------:R-:W-:-:S07]  /*6410*/  IMAD.MOV.U32 R7, RZ, RZ, 0x1 ;  /* 0x00000001ff077424 */ /* 0x000fce00078e00ff */
.L_x_36:
[C---:B------:R-:W-:Y:S01]  /*6420*/  ISETP.GT.AND P1, PT, R150.reuse, 0x2, PT ;  /* 0x000000029600780c */ /* 0x040fe20003f24270 */
[----:B------:R-:W-:Y:S01]  /*6430*/  VIADD R150, R150, 0xffffffff ;  /* 0xffffffff96967836 */ /* 0x000fe20000000000 */
[----:B------:R-:W-:Y:S01]  /*6440*/  SHF.L.U32 R17, R4, 0x1f, RZ ;  /* 0x0000001f04117819 */ /* 0x000fe200000006ff */
[----:B--2---:R-:W-:-:S10]  /*6450*/  IMAD R24, R15, 0x8, R2 ;  /* 0x000000080f187824 */ /* 0x004fd400078e0202 */
.L_x_25:
[----:B--2---:R2:W3:Y:S02]  /*6460*/  SYNCS.PHASECHK.TRANS64.TRYWAIT P2, [R24+URZ+0x1f800], R17 ;  /* 0x01f80011180075a7 */ /* 0x0044e4000804017f */
[----:B---3--:R-:W-:Y:S05]  /*6470*/  @!P2 NANOSLEEP.SYNCS 0x989680 ;  /* 0x009896800000a95d */ /* 0x008fea0003900000 */
[----:B------:R-:W3:Y:S02]  /*6480*/  @!P2 SYNCS.PHASECHK.TRANS64 P2, [R24+URZ+0x1f800], R17 ;  /* 0x01f800111800a5a7 */ /* 0x000ee4000804007f */
[----:B---3--:R-:W-:Y:S05]  /*6490*/  @!P2 BRA `(.L_x_25) ;  /* 0xfffffffc00f0a947 */ /* 0x008fea000383ffff */
[----:B------:R-:W-:Y:S05]  /*64a0*/  WARPSYNC.ALL ;  /* 0x0000000000007948 */ /* 0x000fea0003800000 */
[----:B------:R-:W-:Y:S01]  /*64b0*/  R2UR UR6, R15 ;  /* 0x000000000f0672ca */ /* 0x000fe200000e0000 */
[----:B-12---:R-:W-:Y:S01]  /*64c0*/  WARPGROUP.ARRIVE ;  /* 0x00000000000079c5 */ /* 0x006fe20000000000 */
[----:B------:R-:W-:Y:S01]  /*64d0*/  R2UR UR24, R148 ;  /* 0x00000000941872ca */ /* 0x000fe200000e0000 */
[----:B------:R-:W-:Y:S01]  /*64e0*/  UMOV UR27, 0xc0000010 ;  /* 0xc0000010001b7882 */ /* 0x000fe20000000000 */
        /* <DEDUP_REMOVED lines=9> */
[----:B------:R-:W-:Y:S01]  /*6580*/  UIMAD UR6, UR6, 0x700, UR40 ;  /* 0x00000700060678a4 */ /* 0x000fe2000f8e0228 */
[----:B------:R-:W-:Y:S01]  /*6590*/  R2UR UR12, R22 ;  /* 0x00000000160c72ca */ /* 0x000fe200000e0000 */
[----:B------:R-:W-:Y:S01]  /*65a0*/  UMOV UR47, 0xc0000010 ;  /* 0xc0000010002f7882 */ /* 0x000fe20000000000 */
[----:B------:R-:W-:Y:S01]  /*65b0*/  R2UR UR13, R23 ;  /* 0x00000000170d72ca */ /* 0x000fe200000e0000 */
[----:B------:R-:W-:Y:S01]  /*65c0*/  UIADD3 UR7, UR6, 0x100, URZ ;  /* 0x0000010006077890 */ /* 0x000fe2000fffe03f */
[----:B------:R-:W-:Y:S01]  /*65d0*/  R2UR UR8, R20 ;  /* 0x00000000140872ca */ /* 0x000fe200000e0000 */
[----:B------:R-:W-:Y:S01]  /*65e0*/  UIADD3 UR46, UR6, 0x500, URZ ;  /* 0x00000500062e7890 */ /* 0x000fe2000fffe03f */
[----:B------:R-:W-:Y:S01]  /*65f0*/  R2UR UR9, R21 ;  /* 0x00000000150972ca */ /* 0x000fe200000e0000 */
[----:B------:R-:W-:Y:S01]  /*6600*/  UMOV UR26, UR6 ;  /* 0x00000006001a7c82 */ /* 0x000fe20008000000 */
[----:B------:R-:W-:Y:S01]  /*6610*/  ISETP.NE.AND P2, PT, R10, RZ, PT ;  /* 0x000000ff0a00720c */ /* 0x000fe20003f45270 */
[----:B------:R-:W-:Y:S01]  /*6620*/  HGMMA.64x128x16.F32.BF16 R24, gdesc[UR24], RZ, !UPT, gsb0 ;  /* 0x01e00000181879f0 */ /* 0x000fe2000c0018ff */
[----:B------:R-:W-:Y:S01]  /*6630*/  UMOV UR22, UR7 ;  /* 0x0000000700167c82 */ /* 0x000fe20008000000 */
[----:B------:R-:W-:-:S07]  /*6640*/  UIADD3 UR7, UR6, 0x200, URZ ;  /* 0x0000020006077890 */ /* 0x000fce000fffe03f */
[----:B------:R-:W-:Y:S01]  /*6650*/  UMOV UR18, UR7 ;  /* 0x0000000700127c82 */ /* 0x000fe20008000000 */
[----:B------:R-:W-:-:S07]  /*6660*/  UIADD3 UR7, UR6, 0x300, URZ ;  /* 0x0000030006077890 */ /* 0x000fce000fffe03f */
[----:B------:R-:W-:Y:S01]  /*6670*/  UMOV UR14, UR7 ;  /* 0x00000007000e7c82 */ /* 0x000fe20008000000 */
[----:B------:R-:W-:Y:S02]  /*6680*/  UIADD3 UR7, UR6, 0x400, URZ ;  /* 0x0000040006077890 */ /* 0x000fe4000fffe03f */
[----:B------:R-:W-:-:S05]  /*6690*/  UIADD3 UR6, UR6, 0x600, URZ ;  /* 0x0000060006067890 */ /* 0x000fca000fffe03f */
[----:B------:R-:W-:Y:S01]  /*66a0*/  UMOV UR10, UR7 ;  /* 0x00000007000a7c82 */ /* 0x000fe20008000000 */
[----:B------:R-:W-:Y:S01]  /*66b0*/  UMOV UR7, 0xc0000010 ;  /* 0xc000001000077882 */ /* 0x000fe20000000000 */
[----:B------:R-:W-:Y:S02]  /*66c0*/  WARPGROUP.DEPBAR.LE gsb0, 0x0 ;  /* 0x00008000000079c5 */ /* 0x000fe40000010000 */
[----:B------:R-:W-:-:S06]  /*66d0*/  WARPGROUP.ARRIVE ;  /* 0x00000000000079c5 */ /* 0x000fcc0000000000 */
[----:B------:R-:W-:Y:S03]  /*66e0*/  HGMMA.64x128x16.F32.BF16 R24, gdesc[UR20], R24, gsb0 ;  /* 0x01e00000141879f0 */ /* 0x000fe60008001818 */
[----:B------:R-:W-:Y:S02]  /*66f0*/  WARPGROUP.DEPBAR.LE gsb0, 0x0 ;  /* 0x00008000000079c5 */ /* 0x000fe40000010000 */
[----:B------:R-:W-:-:S07]  /*6700*/  WARPGROUP.ARRIVE ;  /* 0x00000000000079c5 */ /* 0x000fce0000000000 */
        /* <DEDUP_REMOVED lines=14> */
[----:B------:R-:W-:Y:S05]  /*67f0*/  @P2 BRA `(.L_x_26) ;  /* 0x0000000400282947 */ /* 0x000fea0003800000 */
[----:B------:R-:W-:-:S13]  /*6800*/  ISETP.LT.OR P3, PT, R8, 0x1, !P0 ;  /* 0x000000010800780c */ /* 0x000fda0004761670 */
[----:B------:R-:W-:Y:S05]  /*6810*/  @P3 BRA `(.L_x_27) ;  /* 0x00000004001c3947 */ /* 0x000fea0003800000 */
[----:B------:R-:W-:Y:S02]  /*6820*/  ISETP.NE.AND P4, PT, R0, RZ, PT ;  /* 0x000000ff0000720c */ /* 0x000fe40003f85270 */
[----:B------:R-:W-:Y:S02]  /*6830*/  LEA R17, R5, R2, 0x3 ;  /* 0x0000000205117211 */ /* 0x000fe400078e18ff */
[----:B------:R-:W-:-:S09]  /*6840*/  SHF.L.U32 R152, R6, 0x1f, RZ ;  /* 0x0000001f06987819 */ /* 0x000fd200000006ff */
.L_x_28:
        /* <DEDUP_REMOVED lines=10> */
.L_x_29:
        /* <DEDUP_REMOVED lines=9> */
[----:B------:R-:W-:Y:S01]  /*6980*/  VIADD R5, R5, 0x1 ;  /* 0x0000000105057836 */ /* 0x000fe20000000000 */
[----:B------:R-:W-:Y:S01]  /*6990*/  UMOV UR58, URZ ;  /* 0x0000003f003a7c82 */ /* 0x000fe20008000000 */
[----:B------:R-:W-:Y:S01]  /*69a0*/  UMOV UR50, 0x10 ;  /* 0x0000001000327882 */ /* 0x000fe20000000000 */
[----:B------:R-:W-:Y:S01]  /*69b0*/  UMOV UR52, UR60 ;  /* 0x0000003c00347c82 */ /* 0x000fe20008000000 */
[----:B------:R-:W-:Y:S01]  /*69c0*/  UMOV UR53, UR61 ;  /* 0x0000003d00357c82 */ /* 0x000fe20008000000 */
[----:B------:R-:W-:Y:S01]  /*69d0*/  UIADD3 UR57, UR57, 0x1f800, URZ ;  /* 0x0001f80039397890 */ /* 0x000fe2000fffe03f */
[----:B------:R-:W-:Y:S01]  /*69e0*/  ISETP.NE.AND P3, PT, R5, 0x4, PT ;  /* 0x000000040500780c */ /* 0x000fe20003f65270 */
[----:B------:R-:W-:-:S02]  /*69f0*/  USHF.L.U32 UR59, UR59, 0x7, URZ ;  /* 0x000000073b3b7899 */ /* 0x000fc4000800063f */
        /* <DEDUP_REMOVED lines=8> */
[----:B------:R-:W-:Y:S01]  /*6a80*/  UMOV UR10, 0x20 ;  /* 0x00000020000a7882 */ /* 0x000fe20000000000 */
[----:B------:R-:W-:Y:S01]  /*6a90*/  UMOV UR12, UR60 ;  /* 0x0000003c000c7c82 */ /* 0x000fe20008000000 */
[----:B------:R-:W-:Y:S01]  /*6aa0*/  UMOV UR13, UR61 ;  /* 0x0000003d000d7c82 */ /* 0x000fe20008000000 */
        /* <DEDUP_REMOVED lines=30> */
.L_x_27:
[----:B------:R-:W-:-:S07]  /*6c90*/  IADD3 R8, R8, -0x1, RZ ;  /* 0xffffffff08087810 */ /* 0x000fce0007ffe0ff */
.L_x_26:
[----:B------:R-:W-:Y:S01]  /*6ca0*/  VIADD R15, R15, 0x1 ;  /* 0x000000010f0f7836 */ /* 0x000fe20000000000 */
[----:B------:R-:W-:Y:S05]  /*6cb0*/  WARPSYNC.ALL ;  /* 0x0000000000007948 */ /* 0x000fea0003800000 */
[----:B------:R-:W-:-:S04]  /*6cc0*/  ISETP.NE.AND P3, PT, R15, 0x4, PT ;  /* 0x000000040f00780c */ /* 0x000fc80003f65270 */
[----:B------:R-:W-:Y:S02]  /*6cd0*/  SEL R17, RZ, 0x1, P3 ;  /* 0x00000001ff117807 */ /* 0x000fe40001800000 */
[----:B------:R-:W-:Y:S02]  /*6ce0*/  SEL R15, R15, RZ, P3 ;  /* 0x000000ff0f0f7207 */ /* 0x000fe40001800000 */
[----:B------:R-:W-:Y:S02]  /*6cf0*/  LOP3.LUT R4, R4, R17, RZ, 0x3c, !PT ;  /* 0x0000001104047212 */ /* 0x000fe400078e3cff */
[----:B------:R-:W-:Y:S01]  /*6d00*/  FMNMX R152, R24, R155, !PT ;  /* 0x0000009b18987209 */ /* 0x000fe20007800000 */
[----:B------:R-:W-:Y:S01]  /*6d10*/  ULDC UR6, c[0x0][0x604] ;  /* 0x0001810000067ab9 */ /* 0x000fe20000000800 */
[----:B------:R-:W-:Y:S02]  /*6d20*/  FMNMX R154, R26, R153, !PT ;  /* 0x000000991a9a7209 */ /* 0x000fe40007800000 */
[----:B------:R-:W-:-:S02]  /*6d30*/  FMNMX R17, R25, R152, !PT ;  /* 0x0000009819117209 */ /* 0x000fc40007800000 */
[----:B------:R-:W-:Y:S02]  /*6d40*/  FMNMX R19, R27, R154, !PT ;  /* 0x0000009a1b137209 */ /* 0x000fe40007800000 */
[----:B------:R-:W-:Y:S02]  /*6d50*/  FMNMX R152, R28, R17, !PT ;  /* 0x000000111c987209 */ /* 0x000fe40007800000 */
[----:B------:R-:W-:Y:S02]  /*6d60*/  FMNMX R154, R30, R19, !PT ;  /* 0x000000131e9a7209 */ /* 0x000fe40007800000 */
[----:B------:R-:W-:Y:S02]  /*6d70*/  FMNMX R17, R29, R152, !PT ;  /* 0x000000981d117209 */ /* 0x000fe40007800000 */
        /* <DEDUP_REMOVED lines=56> */
[----:B------:R-:W-:-:S03]  /*7100*/  FMNMX R151, R87, R154, !PT ;  /* 0x0000009a57977209 */ /* 0x000fc60007800000 */
[----:B------:R-:W1:Y:S04]  /*7110*/  SHFL.BFLY PT, R17, R152, 0x1, 0x1f ;  /* 0x0c201f0098117f89 */ /* 0x000e6800000e0000 */
[----:B------:R-:W2:Y:S01]  /*7120*/  SHFL.BFLY PT, R154, R151, 0x1, 0x1f ;  /* 0x0c201f00979a7f89 */ /* 0x000ea200000e0000 */
[----:B-1----:R-:W-:Y:S02]  /*7130*/  FMNMX R157, R152, R17, !PT ;  /* 0x00000011989d7209 */ /* 0x002fe40007800000 */
[----:B--2---:R-:W-:-:S03]  /*7140*/  FMNMX R158, R151, R154, !PT ;  /* 0x0000009a979e7209 */ /* 0x004fc60007800000 */
[----:B------:R-:W1:Y:S04]  /*7150*/  SHFL.BFLY PT, R154, R157, 0x2, 0x1f ;  /* 0x0c401f009d9a7f89 */ /* 0x000e6800000e0000 */
[----:B------:R-:W2:Y:S01]  /*7160*/  SHFL.BFLY PT, R17, R158, 0x2, 0x1f ;  /* 0x0c401f009e117f89 */ /* 0x000ea200000e0000 */
[----:B-1----:R-:W-:Y:S01]  /*7170*/  FMNMX R19, R157, R154, !PT ;  /* 0x0000009a9d137209 */ /* 0x002fe20007800000 */
[C---:B------:R-:W-:Y:S01]  /*7180*/  IMAD R157, R7.reuse, 0x8, R18 ;  /* 0x00000008079d7824 */ /* 0x040fe200078e0212 */
[----:B------:R-:W-:Y:S02]  /*7190*/  IADD3 R7, R7, 0x1, RZ ;  /* 0x0000000107077810 */ /* 0x000fe40007ffe0ff */
[----:B--2---:R-:W-:Y:S01]  /*71a0*/  FMNMX R17, R158, R17, !PT ;  /* 0x000000119e117209 */ /* 0x004fe20007800000 */
[----:B------:R-:W-:Y:S01]  /*71b0*/  IMAD R158, R15, 0x8, R2 ;  /* 0x000000080f9e7824 */ /* 0x000fe200078e0202 */
[----:B------:R-:W-:-:S02]  /*71c0*/  FSETP.NEU.AND P3, PT, R19, -INF , PT ;  /* 0xff8000001300780b */ /* 0x000fc40003f6d000 */
[----:B------:R-:W-:Y:S02]  /*71d0*/  FSETP.NEU.AND P4, PT, R17, -INF , PT ;  /* 0xff8000001100780b */ /* 0x000fe40003f8d000 */
[----:B------:R-:W-:Y:S02]  /*71e0*/  FSEL R154, R19, RZ, P3 ;  /* 0x000000ff139a7208 */ /* 0x000fe40001800000 */
[----:B------:R-:W-:Y:S02]  /*71f0*/  FSEL R156, R17, RZ, P4 ;  /* 0x000000ff119c7208 */ /* 0x000fe40002000000 */
[----:B------:R-:W-:Y:S01]  /*7200*/  PRMT R157, RZ, 0x654, R157 ;  /* 0x00000654ff9d7816 */ /* 0x000fe2000000009d */
[----:B------:R-:W-:Y:S02]  /*7210*/  FADD R151, -R154, R155 ;  /* 0x0000009b9a977221 */ /* 0x000fe40000000100 */
[----:B------:R-:W-:Y:S01]  /*7220*/  FADD R152, -R156, R153 ;  /* 0x000000999c987221 */ /* 0x000fe20000000100 */
[----:B------:R1:W-:Y:S01]  /*7230*/  SYNCS.ARRIVE.TRANS64.RED.A1T0 RZ, [R157+URZ], RZ ;  /* 0x000000ff9dff79a7 */ /* 0x0003e2000810043f */
[----:B------:R-:W-:-:S02]  /*7240*/  FMUL R153, R151, UR6 ;  /* 0x0000000697997c20 */ /* 0x000fc40008400000 */
[----:B------:R-:W-:-:S03]  /*7250*/  FMUL R155, R152, UR6 ;  /* 0x00000006989b7c20 */ /* 0x000fc60008400000 */
[----:B------:R-:W-:Y:S02]  /*7260*/  FSETP.GEU.AND P3, PT, R153, -126, PT ;  /* 0xc2fc00009900780b */ /* 0x000fe40003f6e000 */
[----:B------:R-:W-:Y:S02]  /*7270*/  FSETP.GEU.AND P4, PT, R155, -126, PT ;  /* 0xc2fc00009b00780b */ /* 0x000fe40003f8e000 */
[----:B-1----:R-:W-:-:S09]  /*7280*/  SHF.L.U32 R157, R4, 0x1f, RZ ;  /* 0x0000001f049d7819 */ /* 0x002fd200000006ff */
[----:B------:R-:W-:Y:S02]  /*7290*/  @!P3 FMUL R153, R153, 0.5 ;  /* 0x3f0000009999b820 */ /* 0x000fe40000400000 */
[----:B------:R-:W-:Y:S02]  /*72a0*/  @!P4 FMUL R155, R155, 0.5 ;  /* 0x3f0000009b9bc820 */ /* 0x000fe40000400000 */
[----:B------:R-:W1:Y:S08]  /*72b0*/  MUFU.EX2 R152, R153 ;  /* 0x0000009900987308 */ /* 0x000e700000000800 */
[----:B------:R-:W2:Y:S01]  /*72c0*/  MUFU.EX2 R151, R155 ;  /* 0x0000009b00977308 */ /* 0x000ea20000000800 */
[----:B-1----:R-:W-:Y:S01]  /*72d0*/  @!P3 FMUL R152, R152, R152 ;  /* 0x000000989898b220 */ /* 0x002fe20000400000 */
[----:B------:R-:W-:-:S03]  /*72e0*/  ISETP.NE.AND P3, PT, R7, 0x4, PT ;  /* 0x000000040700780c */ /* 0x000fc60003f65270 */
[-C--:B------:R-:W-:Y:S01]  /*72f0*/  FMUL R136, R136, R152.reuse ;  /* 0x0000009888887220 */ /* 0x080fe20000400000 */
[-C--:B------:R-:W-:Y:S01]  /*7300*/  FMUL R137, R137, R152.reuse ;  /* 0x0000009889897220 */ /* 0x080fe20000400000 */
[-C--:B------:R-:W-:Y:S01]  /*7310*/  FMUL R140, R140, R152.reuse ;  /* 0x000000988c8c7220 */ /* 0x080fe20000400000 */
[-C--:B------:R-:W-:Y:S01]  /*7320*/  FMUL R141, R141, R152.reuse ;  /* 0x000000988d8d7220 */ /* 0x080fe20000400000 */
[----:B--2---:R-:W-:Y:S01]  /*7330*/  @!P4 FMUL R151, R151, R151 ;  /* 0x000000979797c220 */ /* 0x004fe20000400000 */
[-C--:B------:R-:W-:Y:S01]  /*7340*/  FMUL R128, R128, R152.reuse ;  /* 0x0000009880807220 */ /* 0x080fe20000400000 */
        /* <DEDUP_REMOVED lines=22> */
[----:B------:R-:W-:Y:S01]  /*74b0*/  FMUL R93, R93, R152 ;  /* 0x000000985d5d7220 */ /* 0x000fe20000400000 */
        /* <DEDUP_REMOVED lines=27> */
[----:B------:R-:W-:-:S07]  /*7670*/  FMUL R95, R95, R151 ;  /* 0x000000975f5f7220 */ /* 0x000fce0000400000 */
.L_x_30:
[----:B-1----:R1:W2:Y:S02]  /*7680*/  SYNCS.PHASECHK.TRANS64.TRYWAIT P4, [R158+URZ+0x1f800], R157 ;  /* 0x01f8009d9e0075a7 */ /* 0x0022a4000808017f */
[----:B--2---:R-:W-:Y:S05]  /*7690*/  @!P4 NANOSLEEP.SYNCS 0x989680 ;  /* 0x009896800000c95d */ /* 0x004fea0003900000 */
[----:B------:R-:W2:Y:S02]  /*76a0*/  @!P4 SYNCS.PHASECHK.TRANS64 P4, [R158+URZ+0x1f800], R157 ;  /* 0x01f8009d9e00c5a7 */ /* 0x000ea4000808007f */
[----:B--2---:R-:W-:Y:S05]  /*76b0*/  @!P4 BRA `(.L_x_30) ;  /* 0xfffffffc00f0c947 */ /* 0x004fea000383ffff */
[----:B------:R-:W-:Y:S01]  /*76c0*/  ULDC UR7, c[0x0][0x604] ;  /* 0x0001810000077ab9 */ /* 0x000fe20000000800 */
[----:B------:R-:W-:Y:S01]  /*76d0*/  R2UR UR6, R15 ;  /* 0x000000000f0672ca */ /* 0x000fe200000e0000 */
[----:B------:R-:W-:Y:S01]  /*76e0*/  FMUL R153, R154, UR7 ;  /* 0x000000079a997c20 */ /* 0x000fe20008400000 */
[----:B------:R-:W-:Y:S01]  /*76f0*/  UMOV UR19, 0xc0000010 ;  /* 0xc000001000137882 */ /* 0x000fe20000000000 */
[----:B------:R-:W-:Y:S01]  /*7700*/  UMOV UR11, 0xc0000010 ;  /* 0xc0000010000b7882 */ /* 0x000fe20000000000 */
[----:B------:R-:W-:Y:S01]  /*7710*/  UMOV UR15, 0xc0000010 ;  /* 0xc0000010000f7882 */ /* 0x000fe20000000000 */
[--C-:B------:R-:W-:Y:S01]  /*7720*/  FFMA R24, R24, UR7, -R153.reuse ;  /* 0x0000000718187c23 */ /* 0x100fe20008000899 */
[--C-:B-1----:R-:W-:Y:S01]  /*7730*/  FFMA R157, R25, UR7, -R153.reuse ;  /* 0x00000007199d7c23 */ /* 0x102fe20008000899 */
[--C-:B------:R-:W-:Y:S01]  /*7740*/  FFMA R29, R29, UR7, -R153.reuse ;  /* 0x000000071d1d7c23 */ /* 0x100fe20008000899 */
[--C-:B------:R-:W-:Y:S01]  /*7750*/  FFMA R158, R28, UR7, -R153.reuse ;  /* 0x000000071c9e7c23 */ /* 0x100fe20008000899 */
[--C-:B------:R-:W-:Y:S01]  /*7760*/  FFMA R36, R36, UR7, -R153.reuse ;  /* 0x0000000724247c23 */ /* 0x100fe20008000899 */
[----:B------:R-:W-:Y:S01]  /*7770*/  FSETP.GEU.AND P6, PT, R24, -126, PT ;  /* 0xc2fc00001800780b */ /* 0x000fe20003fce000 */
[--C-:B------:R-:W-:Y:S01]  /*7780*/  FFMA R37, R37, UR7, -R153.reuse ;  /* 0x0000000725257c23 */ /* 0x100fe20008000899 */
[----:B------:R-:W-:Y:S01]  /*7790*/  FSETP.GEU.AND P5, PT, R157, -126, PT ;  /* 0xc2fc00009d00780b */ /* 0x000fe20003fae000 */
[--C-:B------:R-:W-:Y:S01]  /*77a0*/  FFMA R40, R40, UR7, -R153.reuse ;  /* 0x0000000728287c23 */ /* 0x100fe20008000899 */
[----:B------:R-:W-:Y:S01]  /*77b0*/  FSETP.GEU.AND P4, PT, R158, -126, PT ;  /* 0xc2fc00009e00780b */ /* 0x000fe20003f8e000 */
[--C-:B------:R-:W-:Y:S01]  /*77c0*/  FFMA R41, R41, UR7, -R153.reuse ;  /* 0x0000000729297c23 */ /* 0x100fe20008000899 */
[--C-:B------:R-:W-:Y:S01]  /*77d0*/  FFMA R45, R45, UR7, -R153.reuse ;  /* 0x000000072d2d7c23 */ /* 0x100fe20008000899 */
[--C-:B------:R-:W-:Y:S01]  /*77e0*/  FFMA R44, R44, UR7, -R153.reuse ;  /* 0x000000072c2c7c23 */ /* 0x100fe20008000899 */
[--C-:B------:R-:W-:Y:S01]  /*77f0*/  FFMA R48, R48, UR7, -R153.reuse ;  /* 0x0000000730307c23 */ /* 0x100fe20008000899 */
[--C-:B------:R-:W-:Y:S01]  /*7800*/  FFMA R49, R49, UR7, -R153.reuse ;  /* 0x0000000731317c23 */ /* 0x100fe20008000899 */
[--C-:B------:R-:W-:Y:S01]  /*7810*/  FFMA R52, R52, UR7, -R153.reuse ;  /* 0x0000000734347c23 */ /* 0x100fe20008000899 */
[--C-:B------:R-:W-:Y:S01]  /*7820*/  FFMA R53, R53, UR7, -R153.reuse ;  /* 0x0000000735357c23 */ /* 0x100fe20008000899 */
[--C-:B------:R-:W-:Y:S01]  /*7830*/  FFMA R57, R57, UR7, -R153.reuse ;  /* 0x0000000739397c23 */ /* 0x100fe20008000899 */
[----:B------:R-:W-:Y:S01]  /*7840*/  @!P6 FMUL R24, R24, 0.5 ;  /* 0x3f0000001818e820 */ /* 0x000fe20000400000 */
[--C-:B------:R-:W-:Y:S01]  /*7850*/  FFMA R60, R60, UR7, -R153.reuse ;  /* 0x000000073c3c7c23 */ /* 0x100fe20008000899 */
[----:B------:R-:W-:Y:S01]  /*7860*/  @!P5 FMUL R157, R157, 0.5 ;  /* 0x3f0000009d9dd820 */ /* 0x000fe20000400000 */
[----:B------:R-:W-:Y:S01]  /*7870*/  UIMAD UR6, UR6, 0x700, UR41 ;  /* 0x00000700060678a4 */ /* 0x000fe2000f8e0229 */
[----:B------:R1:W2:Y:S01]  /*7880*/  MUFU.EX2 R25, R24 ;  /* 0x0000001800197308 */ /* 0x0002a20000000800 */
[----:B------:R-:W-:Y:S01]  /*7890*/  @!P4 FMUL R158, R158, 0.5 ;  /* 0x3f0000009e9ec820 */ /* 0x000fe20000400000 */
[--C-:B------:R-:W-:Y:S01]  /*78a0*/  FFMA R68, R68, UR7, -R153.reuse ;  /* 0x0000000744447c23 */ /* 0x100fe20008000899 */
[--C-:B------:R-:W-:Y:S01]  /*78b0*/  FFMA R69, R69, UR7, -R153.reuse ;  /* 0x0000000745457c23 */ /* 0x100fe20008000899 */
[--C-:B------:R-:W-:Y:S01]  /*78c0*/  FFMA R72, R72, UR7, -R153.reuse ;  /* 0x0000000748487c23 */ /* 0x100fe20008000899 */
[--C-:B------:R-:W-:Y:S01]  /*78d0*/  FFMA R73, R73, UR7, -R153.reuse ;  /* 0x0000000749497c23 */ /* 0x100fe20008000899 */
[--C-:B------:R-:W-:Y:S01]  /*78e0*/  FFMA R76, R76, UR7, -R153.reuse ;  /* 0x000000074c4c7c23 */ /* 0x100fe20008000899 */
[--C-:B------:R-:W-:Y:S01]  /*78f0*/  FFMA R77, R77, UR7, -R153.reuse ;  /* 0x000000074d4d7c23 */ /* 0x100fe20008000899 */
[----:B------:R3:W4:Y:S01]  /*7900*/  MUFU.EX2 R154, R157 ;  /* 0x0000009d009a7308 */ /* 0x0007220000000800 */
[----:B-1----:R-:W-:Y:S01]  /*7910*/  FMUL R24, R156, UR7 ;  /* 0x000000079c187c20 */ /* 0x002fe20008400000 */
[--C-:B------:R-:W-:Y:S01]  /*7920*/  FFMA R80, R80, UR7, -R153.reuse ;  /* 0x0000000750507c23 */ /* 0x100fe20008000899 */
[--C-:B------:R-:W-:Y:S01]  /*7930*/  FFMA R81, R81, UR7, -R153.reuse ;  /* 0x0000000751517c23 */ /* 0x100fe20008000899 */
[--C-:B------:R-:W-:Y:S01]  /*7940*/  FFMA R84, R84, UR7, -R153.reuse ;  /* 0x0000000754547c23 */ /* 0x100fe20008000899 */
[--C-:B------:R-:W-:Y:S01]  /*7950*/  FFMA R26, R26, UR7, -R24.reuse ;  /* 0x000000071a1a7c23 */ /* 0x100fe20008000818 */
[--C-:B------:R-:W-:Y:S01]  /*7960*/  FFMA R30, R30, UR7, -R24.reuse ;  /* 0x000000071e1e7c23 */ /* 0x100fe20008000818 */
[--C-:B------:R-:W-:Y:S01]  /*7970*/  FFMA R159, R27, UR7, -R24.reuse ;  /* 0x000000071b9f7c23 */ /* 0x100fe20008000818 */
[----:B------:R1:W5:Y:S01]  /*7980*/  MUFU.EX2 R28, R158 ;  /* 0x0000009e001c7308 */ /* 0x0003620000000800 */
[----:B--2---:R-:W-:Y:S01]  /*7990*/  @!P6 FMUL R25, R25, R25 ;  /* 0x000000191919e220 */ /* 0x004fe20000400000 */
[----:B------:R-:W-:Y:S01]  /*79a0*/  FSETP.GEU.AND P6, PT, R29, -126, PT ;  /* 0xc2fc00001d00780b */ /* 0x000fe20003fce000 */
[--C-:B------:R-:W-:Y:S01]  /*79b0*/  FFMA R31, R31, UR7, -R24.reuse ;  /* 0x000000071f1f7c23 */ /* 0x100fe20008000818 */
[----:B---3--:R-:W-:Y:S01]  /*79c0*/  FFMA R157, R32, UR7, -R153 ;  /* 0x00000007209d7c23 */ /* 0x008fe20008000899 */
[--C-:B------:R-:W-:Y:S01]  /*79d0*/  FFMA R35, R35, UR7, -R24.reuse ;  /* 0x0000000723237c23 */ /* 0x100fe20008000818 */
[--C-:B------:R-:W-:Y:S01]  /*79e0*/  FFMA R42, R42, UR7, -R24.reuse ;  /* 0x000000072a2a7c23 */ /* 0x100fe20008000818 */
[--C-:B------:R-:W-:Y:S01]  /*79f0*/  FFMA R43, R43, UR7, -R24.reuse ;  /* 0x000000072b2b7c23 */ /* 0x100fe20008000818 */
[--C-:B------:R-:W-:Y:S01]  /*7a00*/  FFMA R46, R46, UR7, -R24.reuse ;  /* 0x000000072e2e7c23 */ /* 0x100fe20008000818 */
[----:B----4-:R-:W-:Y:S01]  /*7a10*/  @!P5 FMUL R154, R154, R154 ;  /* 0x0000009a9a9ad220 */ /* 0x010fe20000400000 */
[----:B------:R-:W-:Y:S01]  /*7a20*/  FSETP.GEU.AND P5, PT, R26, -126, PT ;  /* 0xc2fc00001a00780b */ /* 0x000fe20003fae000 */
[--C-:B-1----:R-:W-:Y:S01]  /*7a30*/  FFMA R158, R34, UR7, -R24.reuse ;  /* 0x00000007229e7c23 */ /* 0x102fe20008000818 */
[--C-:B------:R-:W-:Y:S01]  /*7a40*/  FFMA R47, R47, UR7, -R24.reuse ;  /* 0x000000072f2f7c23 */ /* 0x100fe20008000818 */
[--C-:B------:R-:W-:Y:S01]  /*7a50*/  FFMA R54, R54, UR7, -R24.reuse ;  /* 0x0000000736367c23 */ /* 0x100fe20008000818 */
[--C-:B------:R-:W-:Y:S01]  /*7a60*/  FFMA R55, R55, UR7, -R24.reuse ;  /* 0x0000000737377c23 */ /* 0x100fe20008000818 */
[----:B------:R-:W-:Y:S01]  /*7a70*/  @!P6 FMUL R29, R29, 0.5 ;  /* 0x3f0000001d1de820 */ /* 0x000fe20000400000 */
[--C-:B------:R-:W-:Y:S01]  /*7a80*/  FFMA R58, R58, UR7, -R24.reuse ;  /* 0x000000073a3a7c23 */ /* 0x100fe20008000818 */
[----:B-----5:R-:W-:Y:S01]  /*7a90*/  @!P4 FMUL R28, R28, R28 ;  /* 0x0000001c1c1cc220 */ /* 0x020fe20000400000 */
[----:B------:R-:W-:Y:S01]  /*7aa0*/  FSETP.GEU.AND P4, PT, R159, -126, PT ;  /* 0xc2fc00009f00780b */ /* 0x000fe20003f8e000 */
[----:B------:R-:W1:Y:S01]  /*7ab0*/  MUFU.EX2 R155, R29 ;  /* 0x0000001d009b7308 */ /* 0x000e620000000800 */
[----:B------:R-:W-:Y:S01]  /*7ac0*/  FFMA R13, R152, R13, R25 ;  /* 0x0000000d980d7223 */ /* 0x000fe20000000019 */
[--C-:B------:R-:W-:Y:S01]  /*7ad0*/  FFMA R59, R59, UR7, -R24.reuse ;  /* 0x000000073b3b7c23 */ /* 0x100fe20008000818 */
[----:B------:R-:W-:Y:S01]  /*7ae0*/  FFMA R66, R66, UR7, -R24 ;  /* 0x0000000742427c23 */ /* 0x000fe20008000818 */
[----:B------:R-:W-:Y:S01]  /*7af0*/  @!P5 FMUL R26, R26, 0.5 ;  /* 0x3f0000001a1ad820 */ /* 0x000fe20000400000 */
[----:B------:R-:W-:Y:S01]  /*7b00*/  FADD R13, R13, R154 ;  /* 0x0000009a0d0d7221 */ /* 0x000fe20000000000 */
[--C-:B------:R-:W-:Y:S01]  /*7b10*/  FFMA R67, R67, UR7, -R24.reuse ;  /* 0x0000000743437c23 */ /* 0x100fe20008000818 */
[--C-:B------:R-:W-:Y:S01]  /*7b20*/  FFMA R70, R70, UR7, -R24.reuse ;  /* 0x0000000746467c23 */ /* 0x100fe20008000818 */
[----:B------:R2:W3:Y:S01]  /*7b30*/  MUFU.EX2 R156, R26 ;  /* 0x0000001a009c7308 */ /* 0x0004e20000000800 */
[--C-:B------:R-:W-:Y:S01]  /*7b40*/  FFMA R71, R71, UR7, -R24.reuse ;  /* 0x0000000747477c23 */ /* 0x100fe20008000818 */
[--C-:B------:R-:W-:Y:S01]  /*7b50*/  FFMA R74, R74, UR7, -R24.reuse ;  /* 0x000000074a4a7c23 */ /* 0x100fe20008000818 */
[--C-:B------:R-:W-:Y:S01]  /*7b60*/  FFMA R75, R75, UR7, -R24.reuse ;  /* 0x000000074b4b7c23 */ /* 0x100fe20008000818 */
[----:B------:R-:W-:Y:S01]  /*7b70*/  @!P4 FMUL R159, R159, 0.5 ;  /* 0x3f0000009f9fc820 */ /* 0x000fe20000400000 */
[--C-:B------:R-:W-:Y:S01]  /*7b80*/  FFMA R78, R78, UR7, -R24.reuse ;  /* 0x000000074e4e7c23 */ /* 0x100fe20008000818 */
[--C-:B------:R-:W-:Y:S01]  /*7b90*/  FFMA R79, R79, UR7, -R24.reuse ;  /* 0x000000074f4f7c23 */ /* 0x100fe20008000818 */
[--C-:B------:R-:W-:Y:S01]  /*7ba0*/  FFMA R82, R82, UR7, -R24.reuse ;  /* 0x0000000752527c23 */ /* 0x100fe20008000818 */
[----:B------:R4:W5:Y:S01]  /*7bb0*/  MUFU.EX2 R27, R159 ;  /* 0x0000009f001b7308 */ /* 0x0009620000000800 */
[----:B-1----:R-:W-:Y:S01]  /*7bc0*/  @!P6 FMUL R155, R155, R155 ;  /* 0x0000009b9b9be220 */ /* 0x002fe20000400000 */
[----:B------:R-:W-:Y:S01]  /*7bd0*/  FSETP.GEU.AND P6, PT, R30, -126, PT ;  /* 0xc2fc00001e00780b */ /* 0x000fe20003fce000 */
[--C-:B--2---:R-:W-:Y:S01]  /*7be0*/  FFMA R26, R33, UR7, -R153.reuse ;  /* 0x00000007211a7c23 */ /* 0x104fe20008000899 */
[--C-:B------:R-:W-:Y:S01]  /*7bf0*/  FFMA R83, R83, UR7, -R24.reuse ;  /* 0x0000000753537c23 */ /* 0x100fe20008000818 */
[--C-:B------:R-:W-:Y:S01]  /*7c00*/  FFMA R86, R86, UR7, -R24.reuse ;  /* 0x0000000756567c23 */ /* 0x100fe20008000818 */
[--C-:B------:R-:W-:Y:S01]  /*7c10*/  FFMA R87, R87, UR7, -R24.reuse ;  /* 0x0000000757577c23 */ /* 0x100fe20008000818 */
[----:B------:R-:W-:Y:S01]  /*7c20*/  FFMA R85, R85, UR7, -R153 ;  /* 0x0000000755557c23 */ /* 0x000fe20008000899 */
[----:B------:R-:W-:Y:S01]  /*7c30*/  UIADD3 UR8, UR6, 0x100, URZ ;  /* 0x0000010006087890 */ /* 0x000fe2000fffe03f */
[----:B---3--:R-:W-:Y:S01]  /*7c40*/  @!P5 FMUL R156, R156, R156 ;  /* 0x0000009c9c9cd220 */ /* 0x008fe20000400000 */
[----:B------:R-:W-:Y:S01]  /*7c50*/  FSETP.GEU.AND P5, PT, R31, -126, PT ;  /* 0xc2fc00001f00780b */ /* 0x000fe20003fae000 */
[----:B----4-:R-:W-:Y:S01]  /*7c60*/  FFMA R159, R39, UR7, -R24 ;  /* 0x00000007279f7c23 */ /* 0x010fe20008000818 */
[----:B------:R-:W-:Y:S01]  /*7c70*/  UIADD3 UR10, UR6, 0x200, URZ ;  /* 0x00000200060a7890 */ /* 0x000fe2000fffe03f */
[----:B------:R-:W-:Y:S01]  /*7c80*/  SEL R7, R7, RZ, P3 ;  /* 0x000000ff07077207 */ /* 0x000fe20001800000 */
[----:B------:R-:W-:Y:S01]  /*7c90*/  UIADD3 UR12, UR6, 0x300, URZ ;  /* 0x00000300060c7890 */ /* 0x000fe2000fffe03f */
[----:B------:R-:W-:Y:S01]  /*7ca0*/  @!P6 FMUL R30, R30, 0.5 ;  /* 0x3f0000001e1ee820 */ /* 0x000fe20000400000 */
[----:B------:R-:W-:Y:S01]  /*7cb0*/  UMOV UR18, UR8 ;  /* 0x0000000800127c82 */ /* 0x000fe20008000000 */
[----:B-----5:R-:W-:Y:S01]  /*7cc0*/  @!P4 FMUL R27, R27, R27 ;  /* 0x0000001b1b1bc220 */ /* 0x020fe20000400000 */
[----:B------:R-:W-:Y:S01]  /*7cd0*/  FSETP.GEU.AND P4, PT, R157, -126, PT ;  /* 0xc2fc00009d00780b */ /* 0x000fe20003f8e000 */
[----:B------:R-:W1:Y:S01]  /*7ce0*/  MUFU.EX2 R29, R30 ;  /* 0x0000001e001d7308 */ /* 0x000e620000000800 */
[----:B------:R-:W-:Y:S01]  /*7cf0*/  UIADD3 UR14, UR6, 0x400, URZ ;  /* 0x00000400060e7890 */ /* 0x000fe2000fffe03f */
[----:B------:R-:W-:Y:S01]  /*7d00*/  IADD3 R15, R15, 0x1, RZ ;  /* 0x000000010f0f7810 */ /* 0x000fe20007ffe0ff */
[----:B------:R-:W-:Y:S01]  /*7d10*/  UIADD3 UR16, UR6, 0x500, URZ ;  /* 0x0000050006107890 */ /* 0x000fe2000fffe03f */
[----:B------:R-:W-:Y:S01]  /*7d20*/  @!P5 FMUL R31, R31, 0.5 ;  /* 0x3f0000001f1fd820 */ /* 0x000fe20000400000 */
[----:B------:R-:W-:Y:S01]  /*7d30*/  UIADD3 UR8, UR6, 0x600, URZ ;  /* 0x0000060006087890 */ /* 0x000fe2000fffe03f */
[----:B------:R-:W-:-:S02]  /*7d40*/  UMOV UR23, 0xc0000010 ;  /* 0xc000001000177882 */ /* 0x000fc40000000000 */
[----:B------:R-:W2:Y:S04]  /*7d50*/  MUFU.EX2 R32, R31 ;  /* 0x0000001f00207308 */ /* 0x000ea80000000800 */
[----:B------:R-:W-:-:S04]  /*7d60*/  @!P4 FMUL R157, R157, 0.5 ;  /* 0x3f0000009d9dc820 */ /* 0x000fc80000400000 */
[----:B------:R-:W3:Y:S01]  /*7d70*/  MUFU.EX2 R33, R157 ;  /* 0x0000009d00217308 */ /* 0x000ee20000000800 */
[----:B-1----:R-:W-:Y:S01]  /*7d80*/  @!P6 FMUL R29, R29, R29 ;  /* 0x0000001d1d1de220 */ /* 0x002fe20000400000 */
[----:B------:R-:W-:Y:S01]  /*7d90*/  FSETP.GEU.AND P6, PT, R26, -126, PT ;  /* 0xc2fc00001a00780b */ /* 0x000fe20003fce000 */
[----:B--2---:R-:W-:Y:S01]  /*7da0*/  @!P5 FMUL R32, R32, R32 ;  /* 0x000000202020d220 */ /* 0x004fe20000400000 */
[----:B------:R-:W-:-:S11]  /*7db0*/  FSETP.GEU.AND P5, PT, R158, -126, PT ;  /* 0xc2fc00009e00780b */ /* 0x000fd60003fae000 */
[----:B------:R-:W-:Y:S01]  /*7dc0*/  @!P6 FMUL R26, R26, 0.5 ;  /* 0x3f0000001a1ae820 */ /* 0x000fe20000400000 */
[----:B---3--:R-:W-:Y:S01]  /*7dd0*/  @!P4 FMUL R33, R33, R33 ;  /* 0x000000212121c220 */ /* 0x008fe20000400000 */
[----:B------:R-:W-:Y:S02]  /*7de0*/  FSETP.GEU.AND P4, PT, R35, -126, PT ;  /* 0xc2fc00002300780b */ /* 0x000fe40003f8e000 */
[----:B------:R1:W2:Y:S01]  /*7df0*/  MUFU.EX2 R34, R26 ;  /* 0x0000001a00227308 */ /* 0x0002a20000000800 */
[----:B------:R-:W-:-:S07]  /*7e00*/  @!P5 FMUL R158, R158, 0.5 ;  /* 0x3f0000009e9ed820 */ /* 0x000fce0000400000 */
[----:B------:R-:W3:Y:S01]  /*7e10*/  MUFU.EX2 R157, R158 ;  /* 0x0000009e009d7308 */ /* 0x000ee20000000800 */
[----:B-1----:R-:W-:Y:S02]  /*7e20*/  FFMA R26, R38, UR7, -R24 ;  /* 0x00000007261a7c23 */ /* 0x002fe40008000818 */
[----:B------:R-:W-:-:S05]  /*7e30*/  @!P4 FMUL R35, R35, 0.5 ;  /* 0x3f0000002323c820 */ /* 0x000fca0000400000 */
[----:B------:R-:W1:Y:S01]  /*7e40*/  MUFU.EX2 R30, R35 ;  /* 0x00000023001e7308 */ /* 0x000e620000000800 */
[----:B--2---:R-:W-:Y:S01]  /*7e50*/  @!P6 FMUL R34, R34, R34 ;  /* 0x000000222222e220 */ /* 0x004fe20000400000 */
[----:B------:R-:W-:Y:S01]  /*7e60*/  FSETP.GEU.AND P6, PT, R36, -126, PT ;  /* 0xc2fc00002400780b */ /* 0x000fe20003fce000 */
[----:B---3--:R-:W-:Y:S01]  /*7e70*/  @!P5 FMUL R157, R157, R157 ;  /* 0x0000009d9d9dd220 */ /* 0x008fe20000400000 */
[----:B------:R-:W-:-:S11]  /*7e80*/  FSETP.GEU.AND P5, PT, R37, -126, PT ;  /* 0xc2fc00002500780b */ /* 0x000fd60003fae000 */
[----:B------:R-:W-:Y:S01]  /*7e90*/  @!P6 FMUL R36, R36, 0.5 ;  /* 0x3f0000002424e820 */ /* 0x000fe20000400000 */
[----:B-1----:R-:W-:Y:S01]  /*7ea0*/  @!P4 FMUL R30, R30, R30 ;  /* 0x0000001e1e1ec220 */ /* 0x002fe20000400000 */
[----:B------:R-:W-:Y:S02]  /*7eb0*/  FSETP.GEU.AND P4, PT, R26, -126, PT ;  /* 0xc2fc00001a00780b */ /* 0x000fe40003f8e000 */
[----:B------:R-:W1:Y:S01]  /*7ec0*/  MUFU.EX2 R31, R36 ;  /* 0x00000024001f7308 */ /* 0x000e620000000800 */
[----:B------:R-:W-:-:S07]  /*7ed0*/  @!P5 FMUL R37, R37, 0.5 ;  /* 0x3f0000002525d820 */ /* 0x000fce0000400000 */
[----:B------:R-:W2:Y:S03]  /*7ee0*/  MUFU.EX2 R38, R37 ;  /* 0x0000002500267308 */ /* 0x000ea60000000800 */
[----:B------:R-:W-:-:S05]  /*7ef0*/  @!P4 FMUL R26, R26, 0.5 ;  /* 0x3f0000001a1ac820 */ /* 0x000fca0000400000 */
[----:B------:R3:W4:Y:S01]  /*7f00*/  MUFU.EX2 R36, R26 ;  /* 0x0000001a00247308 */ /* 0x0007220000000800 */
[----:B-1----:R-:W-:Y:S01]  /*7f10*/  @!P6 FMUL R31, R31, R31 ;  /* 0x0000001f1f1fe220 */ /* 0x002fe20000400000 */
[----:B------:R-:W-:Y:S01]  /*7f20*/  FSETP.GEU.AND P6, PT, R159, -126, PT ;  /* 0xc2fc00009f00780b */ /* 0x000fe20003fce000 */
[----:B--2---:R-:W-:Y:S01]  /*7f30*/  @!P5 FMUL R38, R38, R38 ;  /* 0x000000262626d220 */ /* 0x004fe20000400000 */
[----:B------:R-:W-:Y:S01]  /*7f40*/  FSETP.GEU.AND P5, PT, R40, -126, PT ;  /* 0xc2fc00002800780b */ /* 0x000fe20003fae000 */
[----:B---3--:R-:W-:-:S10]  /*7f50*/  FFMA R26, R50, UR7, -R24 ;  /* 0x00000007321a7c23 */ /* 0x008fd40008000818 */
[----:B------:R-:W-:Y:S01]  /*7f60*/  @!P6 FMUL R159, R159, 0.5 ;  /* 0x3f0000009f9fe820 */ /* 0x000fe20000400000 */
[----:B----4-:R-:W-:Y:S01]  /*7f70*/  @!P4 FMUL R36, R36, R36 ;  /* 0x000000242424c220 */ /* 0x010fe20000400000 */
[----:B------:R-:W-:Y:S02]  /*7f80*/  FSETP.GEU.AND P4, PT, R41, -126, PT ;  /* 0xc2fc00002900780b */ /* 0x000fe40003f8e000 */
[----:B------:R-:W1:Y:S01]  /*7f90*/  MUFU.EX2 R39, R159 ;  /* 0x0000009f00277308 */ /* 0x000e620000000800 */
[----:B------:R-:W-:-:S07]  /*7fa0*/  @!P5 FMUL R40, R40, 0.5 ;  /* 0x3f0000002828d820 */ /* 0x000fce0000400000 */
[----:B------:R-:W2:Y:S03]  /*7fb0*/  MUFU.EX2 R158, R40 ;  /* 0x00000028009e7308 */ /* 0x000ea60000000800 */
[----:B------:R-:W-:-:S05]  /*7fc0*/  @!P4 FMUL R41, R41, 0.5 ;  /* 0x3f0000002929c820 */ /* 0x000fca0000400000 */
        /* <DEDUP_REMOVED lines=8> */
[----:B------:R-:W1:Y:S01]  /*8050*/  MUFU.EX2 R159, R42 ;  /* 0x0000002a009f7308 */ /* 0x000e620000000800 */
[----:B------:R-:W-:-:S07]  /*8060*/  @!P5 FMUL R43, R43, 0.5 ;  /* 0x3f0000002b2bd820 */ /* 0x000fce0000400000 */
[----:B------:R2:W3:Y:S03]  /*8070*/  MUFU.EX2 R40, R43 ;  /* 0x0000002b00287308 */ /* 0x0004e60000000800 */
[----:B------:R-:W-:-:S05]  /*8080*/  @!P4 FMUL R44, R44, 0.5 ;  /* 0x3f0000002c2cc820 */ /* 0x000fca0000400000 */
[----:B------:R-:W4:Y:S01]  /*8090*/  MUFU.EX2 R42, R44 ;  /* 0x0000002c002a7308 */ /* 0x000f220000000800 */
[----:B-1----:R-:W-:Y:S01]  /*80a0*/  @!P6 FMUL R159, R159, R159 ;  /* 0x0000009f9f9fe220 */ /* 0x002fe20000400000 */
[----:B------:R-:W-:Y:S01]  /*80b0*/  FSETP.GEU.AND P6, PT, R45, -126, PT ;  /* 0xc2fc00002d00780b */ /* 0x000fe20003fce000 */
[----:B--2---:R-:W-:Y:S01]  /*80c0*/  FFMA R43, R51, UR7, -R24 ;  /* 0x00000007332b7c23 */ /* 0x004fe20008000818 */
[----:B---3--:R-:W-:Y:S01]  /*80d0*/  @!P5 FMUL R40, R40, R40 ;  /* 0x000000282828d220 */ /* 0x008fe20000400000 */
[----:B------:R-:W-:-:S10]  /*80e0*/  FSETP.GEU.AND P5, PT, R46, -126, PT ;  /* 0xc2fc00002e00780b */ /* 0x000fd40003fae000 */
[----:B------:R-:W-:Y:S01]  /*80f0*/  @!P6 FMUL R45, R45, 0.5 ;  /* 0x3f0000002d2de820 */ /* 0x000fe20000400000 */
[----:B----4-:R-:W-:Y:S01]  /*8100*/  @!P4 FMUL R42, R42, R42 ;  /* 0x0000002a2a2ac220 */ /* 0x010fe20000400000 */
        /* <DEDUP_REMOVED lines=43> */
[----:B------:R4:W5:Y:S01]  /*83c0*/  MUFU.EX2 R54, R26 ;  /* 0x0000001a00367308 */ /* 0x0009620000000800 */
[----:B-1----:R-:W-:Y:S01]  /*83d0*/  @!P6 FMUL R47, R47, R47 ;  /* 0x0000002f2f2fe220 */ /* 0x002fe20000400000 */
[----:B------:R-:W-:Y:S01]  /*83e0*/  FSETP.GEU.AND P6, PT, R57, -126, PT ;  /* 0xc2fc00003900780b */ /* 0x000fe20003fce000 */
[----:B--2---:R-:W-:Y:S01]  /*83f0*/  FFMA R55, R62, UR7, -R24 ;  /* 0x000000073e377c23 */ /* 0x004fe20008000818 */
[----:B---3--:R-:W-:Y:S01]  /*8400*/  @!P5 FMUL R56, R56, R56 ;  /* 0x000000383838d220 */ /* 0x008fe20000400000 */
[----:B------:R-:W-:Y:S01]  /*8410*/  FSETP.GEU.AND P5, PT, R58, -126, PT ;  /* 0xc2fc00003a00780b */ /* 0x000fe20003fae000 */
[----:B----4-:R-:W-:-:S09]  /*8420*/  FADD R26, R13, R28 ;  /* 0x0000001c0d1a7221 */ /* 0x010fd20000000000 */
[----:B------:R-:W-:Y:S01]  /*8430*/  @!P6 FMUL R57, R57, 0.5 ;  /* 0x3f0000003939e820 */ /* 0x000fe20000400000 */
[----:B------:R-:W-:Y:S01]  /*8440*/  FADD R62, R26, R155 ;  /* 0x0000009b1a3e7221 */ /* 0x000fe20000000000 */
[----:B------:R-:W-:Y:S01]  /*8450*/  F2FP.BF16.F32.PACK_AB R26, R155, R28 ;  /* 0x0000001c9b1a723e */ /* 0x000fe200000010ff */
[----:B-----5:R-:W-:Y:S01]  /*8460*/  @!P4 FMUL R54, R54, R54 ;  /* 0x000000363636c220 */ /* 0x020fe20000400000 */
[----:B------:R1:W2:Y:S01]  /*8470*/  MUFU.EX2 R43, R57 ;  /* 0x00000039002b7308 */ /* 0x0002a20000000800 */
[----:B------:R-:W-:Y:S01]  /*8480*/  FSETP.GEU.AND P4, PT, R59, -126, PT ;  /* 0xc2fc00003b00780b */ /* 0x000fe20003f8e000 */
[----:B------:R-:W-:-:S06]  /*8490*/  @!P5 FMUL R58, R58, 0.5 ;  /* 0x3f0000003a3ad820 */ /* 0x000fcc0000400000 */
[----:B------:R3:W4:Y:S01]  /*84a0*/  MUFU.EX2 R52, R58 ;  /* 0x0000003a00347308 */ /* 0x0007220000000800 */
[----:B-1----:R-:W-:Y:S01]  /*84b0*/  FFMA R57, R64, UR7, -R153 ;  /* 0x0000000740397c23 */ /* 0x002fe20008000899 */
[----:B------:R-:W-:-:S04]  /*84c0*/  FFMA R64, R151, R12, R156 ;  /* 0x0000000c97407223 */ /* 0x000fc8000000009c */
[----:B------:R-:W-:Y:S01]  /*84d0*/  FADD R64, R64, R27 ;  /* 0x0000001b40407221 */ /* 0x000fe20000000000 */
[----:B------:R-:W-:Y:S01]  /*84e0*/  @!P4 FMUL R59, R59, 0.5 ;  /* 0x3f0000003b3bc820 */ /* 0x000fe20000400000 */
[----:B--2---:R-:W-:Y:S01]  /*84f0*/  @!P6 FMUL R43, R43, R43 ;  /* 0x0000002b2b2be220 */ /* 0x004fe20000400000 */
[----:B------:R-:W-:Y:S01]  /*8500*/  FSETP.GEU.AND P6, PT, R60, -126, PT ;  /* 0xc2fc00003c00780b */ /* 0x000fe20003fce000 */
[----:B---3--:R-:W-:Y:S01]  /*8510*/  FFMA R58, R63, UR7, -R24 ;  /* 0x000000073f3a7c23 */ /* 0x008fe20008000818 */
[----:B------:R-:W-:Y:S01]  /*8520*/  F2FP.BF16.F32.PACK_AB R24, R154, R25 ;  /* 0x000000199a18723e */ /* 0x000fe200000010ff */
[----:B------:R-:W1:Y:S01]  /*8530*/  MUFU.EX2 R49, R59 ;  /* 0x0000003b00317308 */ /* 0x000e620000000800 */
[----:B------:R-:W-:Y:S02]  /*8540*/  F2FP.BF16.F32.PACK_AB R25, R27, R156 ;  /* 0x0000009c1b19723e */ /* 0x000fe400000010ff */
[----:B------:R-:W-:Y:S01]  /*8550*/  F2FP.BF16.F32.PACK_AB R27, R32, R29 ;  /* 0x0000001d201b723e */ /* 0x000fe200000010ff */
[----:B----4-:R-:W-:Y:S01]  /*8560*/  @!P5 FMUL R52, R52, R52 ;  /* 0x000000343434d220 */ /* 0x010fe20000400000 */
[----:B------:R-:W-:Y:S01]  /*8570*/  FSETP.GEU.AND P5, PT, R46, -126, PT ;  /* 0xc2fc00002e00780b */ /* 0x000fe20003fae000 */
[----:B------:R-:W-:Y:S01]  /*8580*/  FADD R29, R64, R29 ;  /* 0x0000001d401d7221 */ /* 0x000fe20000000000 */
[----:B------:R-:W-:-:S03]  /*8590*/  WARPGROUP.ARRIVE ;  /* 0x00000000000079c5 */ /* 0x000fc60000000000 */
[----:B------:R-:W-:Y:S01]  /*85a0*/  @!P6 FMUL R60, R60, 0.5 ;  /* 0x3f0000003c3ce820 */ /* 0x000fe20000400000 */
[----:B------:R-:W-:-:S03]  /*85b0*/  FADD R32, R29, R32 ;  /* 0x000000201d207221 */ /* 0x000fc60000000000 */
[----:B------:R2:W3:Y:S01]  /*85c0*/  MUFU.EX2 R53, R60 ;  /* 0x0000003c00357308 */ /* 0x0004e20000000800 */
[----:B------:R-:W-:Y:S01]  /*85d0*/  FADD R29, R32, R157 ;  /* 0x0000009d201d7221 */ /* 0x000fe20000000000 */
[----:B-1----:R-:W-:Y:S01]  /*85e0*/  @!P4 FMUL R49, R49, R49 ;  /* 0x000000313131c220 */ /* 0x002fe20000400000 */
[----:B------:R-:W-:Y:S01]  /*85f0*/  FSETP.GEU.AND P4, PT, R55, -126, PT ;  /* 0xc2fc00003700780b */ /* 0x000fe20003f8e000 */
[----:B------:R-:W-:Y:S01]  /*8600*/  @!P5 FMUL R46, R46, 0.5 ;  /* 0x3f0000002e2ed820 */ /* 0x000fe20000400000 */
[----:B------:R-:W-:Y:S01]  /*8610*/  FADD R29, R29, R30 ;  /* 0x0000001e1d1d7221 */ /* 0x000fe20000000000 */
[----:B--2---:R-:W-:Y:S01]  /*8620*/  FFMA R60, R65, UR7, -R153 ;  /* 0x00000007413c7c23 */ /* 0x004fe20008000899 */
[----:B------:R-:W-:-:S03]  /*8630*/  UMOV UR7, 0xc0000010 ;  /* 0xc000001000077882 */ /* 0x000fc60000000000 */
[----:B------:R-:W1:Y:S01]  /*8640*/  MUFU.EX2 R46, R46 ;  /* 0x0000002e002e7308 */ /* 0x000e620000000800 */
[----:B------:R-:W-:Y:S01]  /*8650*/  HGMMA.64x16x16.F32.BF16 R136, R24, gdesc[UR4].tnspB, R136, gsb0 ;  /* 0x4020000418887df0 */ /* 0x000fe20008001888 */
[----:B------:R-:W-:Y:S01]  /*8660*/  UMOV UR7, 0xc0000010 ;  /* 0xc000001000077882 */ /* 0x000fe20000000000 */
[----:B---3--:R-:W-:Y:S01]  /*8670*/  @!P6 FMUL R53, R53, R53 ;  /* 0x000000353535e220 */ /* 0x008fe20000400000 */
[----:B------:R-:W-:Y:S02]  /*8680*/  FSETP.GEU.AND P6, PT, R58, -126, PT ;  /* 0xc2fc00003a00780b */ /* 0x000fe40003fce000 */
[----:B------:R-:W-:-:S06]  /*8690*/  @!P4 FMUL R55, R55, 0.5 ;  /* 0x3f0000003737c820 */ /* 0x000fcc0000400000 */
[----:B------:R-:W2:Y:S01]  /*86a0*/  MUFU.EX2 R55, R55 ;  /* 0x0000003700377308 */ /* 0x000ea20000000800 */
[----:B-1----:R-:W-:Y:S01]  /*86b0*/  @!P5 FMUL R46, R46, R46 ;  /* 0x0000002e2e2ed220 */ /* 0x002fe20000400000 */
[----:B------:R-:W-:-:S03]  /*86c0*/  FSETP.GEU.AND P5, PT, R57, -126, PT ;  /* 0xc2fc00003900780b */ /* 0x000fc60003fae000 */
[----:B------:R-:W-:-:S06]  /*86d0*/  @!P6 FMUL R58, R58, 0.5 ;  /* 0x3f0000003a3ae820 */ /* 0x000fcc0000400000 */
[----:B------:R-:W1:Y:S01]  /*86e0*/  MUFU.EX2 R58, R58 ;  /* 0x0000003a003a7308 */ /* 0x000e620000000800 */
[----:B--2---:R-:W-:Y:S01]  /*86f0*/  @!P4 FMUL R55, R55, R55 ;  /* 0x000000373737c220 */ /* 0x004fe20000400000 */
[----:B------:R-:W-:Y:S02]  /*8700*/  FSETP.GEU.AND P4, PT, R60, -126, PT ;  /* 0xc2fc00003c00780b */ /* 0x000fe40003f8e000 */
[----:B------:R-:W-:-:S06]  /*8710*/  @!P5 FMUL R57, R57, 0.5 ;  /* 0x3f0000003939d820 */ /* 0x000fcc0000400000 */
[----:B------:R-:W2:Y:S01]  /*8720*/  MUFU.EX2 R57, R57 ;  /* 0x0000003900397308 */ /* 0x000ea20000000800 */
[----:B------:R-:W-:Y:S02]  /*8730*/  WARPGROUP.DEPBAR.LE gsb0, 0x0 ;  /* 0x00008000000079c5 */ /* 0x000fe40000010000 */
[----:B------:R-:W-:Y:S01]  /*8740*/  WARPGROUP.ARRIVE ;  /* 0x00000000000079c5 */ /* 0x000fe20000000000 */
[----:B-1----:R-:W-:Y:S01]  /*8750*/  @!P6 FMUL R58, R58, R58 ;  /* 0x0000003a3a3ae220 */ /* 0x002fe20000400000 */
[----:B------:R-:W-:Y:S01]  /*8760*/  @!P4 FMUL R60, R60, 0.5 ;  /* 0x3f0000003c3cc820 */ /* 0x000fe20000400000 */
[----:B------:R-:W-:-:S03]  /*8770*/  FSETP.GEU.AND P6, PT, R66, -126, PT ;  /* 0xc2fc00004200780b */ /* 0x000fc60003fce000 */
[----:B------:R-:W-:Y:S01]  /*8780*/  HGMMA.64x16x16.F32.BF16 R128, R24, gdesc[UR16].tnspB, R128, gsb0 ;  /* 0x4020001018807df0 */ /* 0x000fe20008001880 */
[----:B------:R-:W-:Y:S01]  /*8790*/  UMOV UR19, 0xc0000010 ;  /* 0xc000001000137882 */ /* 0x000fe20000000000 */
[----:B------:R-:W1:Y:S01]  /*87a0*/  MUFU.EX2 R60, R60 ;  /* 0x0000003c003c7308 */ /* 0x000e620000000800 */
[----:B--2---:R-:W-:Y:S01]  /*87b0*/  @!P5 FMUL R57, R57, R57 ;  /* 0x000000393939d220 */ /* 0x004fe20000400000 */
[----:B------:R-:W-:-:S06]  /*87c0*/  FSETP.GEU.AND P5, PT, R67, -126, PT ;  /* 0xc2fc00004300780b */ /* 0x000fcc0003fae000 */
[----:B------:R-:W-:-:S04]  /*87d0*/  @!P6 FMUL R66, R66, 0.5 ;  /* 0x3f0000004242e820 */ /* 0x000fc80000400000 */
[----:B------:R-:W2:Y:S01]  /*87e0*/  MUFU.EX2 R12, R66 ;  /* 0x00000042000c7308 */ /* 0x000ea20000000800 */
[----:B-1----:R-:W-:Y:S01]  /*87f0*/  @!P4 FMUL R60, R60, R60 ;  /* 0x0000003c3c3cc220 */ /* 0x002fe20000400000 */
[----:B------:R-:W-:Y:S01]  /*8800*/  FSETP.GEU.AND P4, PT, R68, -126, PT ;  /* 0xc2fc00004400780b */ /* 0x000fe20003f8e000 */
[----:B------:R-:W-:-:S05]  /*8810*/  @!P5 FMUL R67, R67, 0.5 ;  /* 0x3f0000004343d820 */ /* 0x000fca0000400000 */
[----:B------:R-:W1:Y:S01]  /*8820*/  MUFU.EX2 R13, R67 ;  /* 0x00000043000d7308 */ /* 0x000e620000000800 */
[----:B--2---:R-:W-:Y:S01]  /*8830*/  @!P6 FMUL R12, R12, R12 ;  /* 0x0000000c0c0ce220 */ /* 0x004fe20000400000 */
[----:B------:R-:W-:-:S05]  /*8840*/  FSETP.GEU.AND P6, PT, R69, -126, PT ;  /* 0xc2fc00004500780b */ /* 0x000fca0003fce000 */
[----:B------:R-:W-:-:S06]  /*8850*/  @!P4 FMUL R68, R68, 0.5 ;  /* 0x3f0000004444c820 */ /* 0x000fcc0000400000 */
[----:B------:R-:W2:Y:S01]  /*8860*/  MUFU.EX2 R68, R68 ;  /* 0x0000004400447308 */ /* 0x000ea20000000800 */
[----:B------:R-:W-:Y:S02]  /*8870*/  WARPGROUP.DEPBAR.LE gsb0, 0x0 ;  /* 0x00008000000079c5 */ /* 0x000fe40000010000 */
[----:B------:R-:W-:Y:S01]  /*8880*/  WARPGROUP.ARRIVE ;  /* 0x00000000000079c5 */ /* 0x000fe20000000000 */
[----:B-1----:R-:W-:Y:S01]  /*8890*/  @!P5 FMUL R13, R13, R13 ;  /* 0x0000000d0d0dd220 */ /* 0x002fe20000400000 */
[----:B------:R-:W-:Y:S01]  /*88a0*/  FSETP.GEU.AND P5, PT, R70, -126, PT ;  /* 0xc2fc00004600780b */ /* 0x000fe20003fae000 */
[----:B------:R-:W-:-:S03]  /*88b0*/  @!P6 FMUL R69, R69, 0.5 ;  /* 0x3f0000004545e820 */ /* 0x000fc60000400000 */
[----:B------:R-:W-:Y:S01]  /*88c0*/  HGMMA.64x16x16.F32.BF16 R120, R24, gdesc[UR8].tnspB, R120, gsb0 ;  /* 0x4020000818787df0 */ /* 0x000fe20008001878 */
[----:B------:R-:W-:Y:S01]  /*88d0*/  UMOV UR10, UR12 ;  /* 0x0000000c000a7c82 */ /* 0x000fe20008000000 */
[----:B------:R-:W-:Y:S01]  /*88e0*/  UMOV UR11, 0xc0000010 ;  /* 0xc0000010000b7882 */ /* 0x000fe20000000000 */
[----:B------:R-:W-:Y:S01]  /*88f0*/  UIADD3 UR12, UR6, 0x220, URZ ;  /* 0x00000220060c7890 */ /* 0x000fe2000fffe03f */
[----:B------:R-:W1:Y:S01]  /*8900*/  MUFU.EX2 R69, R69 ;  /* 0x0000004500457308 */ /* 0x000e620000000800 */
[----:B--2---:R-:W-:Y:S01]  /*8910*/  @!P4 FMUL R68, R68, R68 ;  /* 0x000000444444c220 */ /* 0x004fe20000400000 */
[----:B------:R-:W-:-:S03]  /*8920*/  FSETP.GEU.AND P4, PT, R71, -126, PT ;  /* 0xc2fc00004700780b */ /* 0x000fc60003f8e000 */
[----:B------:R-:W-:-:S06]  /*8930*/  @!P5 FMUL R70, R70, 0.5 ;  /* 0x3f0000004646d820 */ /* 0x000fcc0000400000 */
[----:B------:R-:W2:Y:S04]  /*8940*/  MUFU.EX2 R70, R70 ;  /* 0x0000004600467308 */ /* 0x000ea80000000800 */
[----:B------:R-:W-:Y:S01]  /*8950*/  @!P4 FMUL R71, R71, 0.5 ;  /* 0x3f0000004747c820 */ /* 0x000fe20000400000 */
[----:B-1----:R-:W-:Y:S01]  /*8960*/  @!P6 FMUL R69, R69, R69 ;  /* 0x000000454545e220 */ /* 0x002fe20000400000 */
[----:B------:R-:W-:-:S04]  /*8970*/  FSETP.GEU.AND P6, PT, R72, -126, PT ;  /* 0xc2fc00004800780b */ /* 0x000fc80003fce000 */
[----:B------:R-:W1:Y:S01]  /*8980*/  MUFU.EX2 R71, R71 ;  /* 0x0000004700477308 */ /* 0x000e620000000800 */
[----:B--2---:R-:W-:Y:S01]  /*8990*/  @!P5 FMUL R70, R70, R70 ;  /* 0x000000464646d220 */ /* 0x004fe20000400000 */
[----:B------:R-:W-:-:S07]  /*89a0*/  FSETP.GEU.AND P5, PT, R73, -126, PT ;  /* 0xc2fc00004900780b */ /* 0x000fce0003fae000 */
        /* <DEDUP_REMOVED lines=8> */
[----:B------:R-:W-:Y:S01]  /*8a30*/  UMOV UR10, UR16 ;  /* 0x00000010000a7c82 */ /* 0x000fe20008000000 */
[----:B------:R-:W-:Y:S01]  /*8a40*/  UMOV UR11, 0xc0000010 ;  /* 0xc0000010000b7882 */ /* 0x000fe20000000000 */
[----:B------:R-:W-:Y:S01]  /*8a50*/  UIADD3 UR16, UR6, 0x420, URZ ;  /* 0x0000042006107890 */ /* 0x000fe2000fffe03f */
[----:B------:R-:W1:Y:S01]  /*8a60*/  MUFU.EX2 R73, R73 ;  /* 0x0000004900497308 */ /* 0x000e620000000800 */
[----:B--2---:R-:W-:Y:S01]  /*8a70*/  @!P6 FMUL R72, R72, R72 ;  /* 0x000000484848e220 */ /* 0x004fe20000400000 */
[----:B------:R-:W-:-:S04]  /*8a80*/  FSETP.GEU.AND P6, PT, R75, -126, PT ;  /* 0xc2fc00004b00780b */ /* 0x000fc80003fce000 */
[----:B------:R-:W-:-:S06]  /*8a90*/  @!P4 FMUL R74, R74, 0.5 ;  /* 0x3f0000004a4ac820 */ /* 0x000fcc0000400000 */
[----:B------:R-:W2:Y:S01]  /*8aa0*/  MUFU.EX2 R74, R74 ;  /* 0x0000004a004a7308 */ /* 0x000ea20000000800 */
[----:B-1----:R-:W-:Y:S01]  /*8ab0*/  @!P5 FMUL R73, R73, R73 ;  /* 0x000000494949d220 */ /* 0x002fe20000400000 */
[----:B------:R-:W-:Y:S01]  /*8ac0*/  FSETP.GEU.AND P5, PT, R76, -126, PT ;  /* 0xc2fc00004c00780b */ /* 0x000fe20003fae000 */
[----:B------:R-:W-:-:S06]  /*8ad0*/  @!P6 FMUL R75, R75, 0.5 ;  /* 0x3f0000004b4be820 */ /* 0x000fcc0000400000 */
[----:B------:R-:W1:Y:S01]  /*8ae0*/  MUFU.EX2 R75, R75 ;  /* 0x0000004b004b7308 */ /* 0x000e620000000800 */
[----:B--2---:R-:W-:Y:S01]  /*8af0*/  @!P4 FMUL R74, R74, R74 ;  /* 0x0000004a4a4ac220 */ /* 0x004fe20000400000 */
[----:B------:R-:W-:-:S04]  /*8b00*/  FSETP.GEU.AND P4, PT, R77, -126, PT ;  /* 0xc2fc00004d00780b */ /* 0x000fc80003f8e000 */
        /* <DEDUP_REMOVED lines=8> */
[----:B------:R-:W-:Y:S01]  /*8b90*/  UIADD3 UR14, UR6, 0x320, URZ ;  /* 0x00000320060e7890 */ /* 0x000fe2000fffe03f */
[----:B------:R-:W-:Y:S01]  /*8ba0*/  UMOV UR15, 0xc0000010 ;  /* 0xc0000010000f7882 */ /* 0x000fe20000000000 */
[----:B------:R-:W1:Y:S01]  /*8bb0*/  MUFU.EX2 R77, R77 ;  /* 0x0000004d004d7308 */ /* 0x000e620000000800 */
[----:B--2---:R-:W-:Y:S01]  /*8bc0*/  @!P5 FMUL R76, R76, R76 ;  /* 0x0000004c4c4cd220 */ /* 0x004fe20000400000 */
[----:B------:R-:W-:-:S04]  /*8bd0*/  FSETP.GEU.AND P5, PT, R79, -126, PT ;  /* 0xc2fc00004f00780b */ /* 0x000fc80003fae000 */
[----:B------:R-:W-:-:S06]  /*8be0*/  @!P6 FMUL R78, R78, 0.5 ;  /* 0x3f0000004e4ee820 */ /* 0x000fcc0000400000 */
[----:B------:R-:W2:Y:S01]  /*8bf0*/  MUFU.EX2 R78, R78 ;  /* 0x0000004e004e7308 */ /* 0x000ea20000000800 */
[----:B-1----:R-:W-:Y:S02]  /*8c00*/  @!P4 FMUL R77, R77, R77 ;  /* 0x0000004d4d4dc220 */ /* 0x002fe40000400000 */
[----:B------:R-:W-:Y:S01]  /*8c10*/  @!P5 FMUL R79, R79, 0.5 ;  /* 0x3f0000004f4fd820 */ /* 0x000fe20000400000 */
[----:B------:R-:W-:-:S05]  /*8c20*/  FSETP.GEU.AND P4, PT, R80, -126, PT ;  /* 0xc2fc00005000780b */ /* 0x000fca0003f8e000 */
[----:B------:R-:W1:Y:S01]  /*8c30*/  MUFU.EX2 R79, R79 ;  /* 0x0000004f004f7308 */ /* 0x000e620000000800 */
[----:B--2---:R-:W-:Y:S01]  /*8c40*/  @!P6 FMUL R78, R78, R78 ;  /* 0x0000004e4e4ee220 */ /* 0x004fe20000400000 */
[----:B------:R-:W-:-:S06]  /*8c50*/  FSETP.GEU.AND P6, PT, R81, -126, PT ;  /* 0xc2fc00005100780b */ /* 0x000fcc0003fce000 */
[----:B------:R-:W-:Y:S01]  /*8c60*/  @!P4 FMUL R80, R80, 0.5 ;  /* 0x3f0000005050c820 */ /* 0x000fe20000400000 */
[----:B------:R-:W-:Y:S02]  /*8c70*/  WARPGROUP.DEPBAR.LE gsb0, 0x0 ;  /* 0x00008000000079c5 */ /* 0x000fe40000010000 */
[----:B------:R-:W-:Y:S01]  /*8c80*/  WARPGROUP.ARRIVE ;  /* 0x00000000000079c5 */ /* 0x000fe20000000000 */
[----:B-1----:R-:W-:Y:S02]  /*8c90*/  @!P5 FMUL R79, R79, R79 ;  /* 0x0000004f4f4fd220 */ /* 0x002fe40000400000 */
[----:B------:R-:W1:Y:S01]  /*8ca0*/  MUFU.EX2 R80, R80 ;  /* 0x0000005000507308 */ /* 0x000e620000000800 */
[----:B------:R-:W-:Y:S01]  /*8cb0*/  @!P6 FMUL R81, R81, 0.5 ;  /* 0x3f0000005151e820 */ /* 0x000fe20000400000 */
[----:B------:R-:W-:Y:S01]  /*8cc0*/  FSETP.GEU.AND P5, PT, R82, -126, PT ;  /* 0xc2fc00005200780b */ /* 0x000fe20003fae000 */
[----:B------:R-:W-:Y:S01]  /*8cd0*/  HGMMA.64x16x16.F32.BF16 R96, R24, gdesc[UR8].tnspB, R96, gsb0 ;  /* 0x4020000818607df0 */ /* 0x000fe20008001860 */
[----:B------:R-:W-:Y:S01]  /*8ce0*/  UMOV UR10, UR8 ;  /* 0x00000008000a7c82 */ /* 0x000fe20008000000 */
[----:B------:R-:W-:Y:S01]  /*8cf0*/  UMOV UR11, 0xc0000010 ;  /* 0xc0000010000b7882 */ /* 0x000fe20000000000 */
[----:B------:R-:W-:-:S02]  /*8d00*/  UIADD3 UR8, UR6, 0x20, URZ ;  /* 0x0000002006087890 */ /* 0x000fc4000fffe03f */
[----:B------:R-:W2:Y:S05]  /*8d10*/  MUFU.EX2 R81, R81 ;  /* 0x0000005100517308 */ /* 0x000eaa0000000800 */
[----:B------:R-:W-:Y:S01]  /*8d20*/  UMOV UR18, UR8 ;  /* 0x0000000800127c82 */ /* 0x000fe20008000000 */
[----:B------:R-:W-:Y:S01]  /*8d30*/  UIADD3 UR8, UR6, 0x520, URZ ;  /* 0x0000052006087890 */ /* 0x000fe2000fffe03f */
[----:B------:R-:W-:Y:S01]  /*8d40*/  @!P5 FMUL R82, R82, 0.5 ;  /* 0x3f0000005252d820 */ /* 0x000fe20000400000 */
[----:B-1----:R-:W-:Y:S01]  /*8d50*/  @!P4 FMUL R80, R80, R80 ;  /* 0x000000505050c220 */ /* 0x002fe20000400000 */
[----:B------:R-:W-:Y:S01]  /*8d60*/  FSETP.GEU.AND P4, PT, R83, -126, PT ;  /* 0xc2fc00005300780b */ /* 0x000fe20003f8e000 */
[----:B--2---:R-:W-:Y:S01]  /*8d70*/  @!P6 FMUL R81, R81, R81 ;  /* 0x000000515151e220 */ /* 0x004fe20000400000 */
[----:B------:R-:W-:-:S11]  /*8d80*/  FSETP.GEU.AND P6, PT, R84, -126, PT ;  /* 0xc2fc00005400780b */ /* 0x000fd60003fce000 */
[----:B------:R-:W-:-:S06]  /*8d90*/  @!P4 FMUL R83, R83, 0.5 ;  /* 0x3f0000005353c820 */ /* 0x000fcc0000400000 */
[----:B------:R-:W1:Y:S01]  /*8da0*/  MUFU.EX2 R83, R83 ;  /* 0x0000005300537308 */ /* 0x000e620000000800 */
[----:B------:R-:W-:Y:S01]  /*8db0*/  @!P6 FMUL R84, R84, 0.5 ;  /* 0x3f0000005454e820 */ /* 0x000fe20000400000 */
[----:B------:R-:W-:Y:S02]  /*8dc0*/  WARPGROUP.DEPBAR.LE gsb0, 0x0 ;  /* 0x00008000000079c5 */ /* 0x000fe40000010000 */
[----:B------:R-:W-:-:S06]  /*8dd0*/  WARPGROUP.ARRIVE ;  /* 0x00000000000079c5 */ /* 0x000fcc0000000000 */
[----:B------:R-:W-:Y:S01]  /*8de0*/  HGMMA.64x16x16.F32.BF16 R88, R24, gdesc[UR8].tnspB, R88, gsb0 ;  /* 0x4020000818587df0 */ /* 0x000fe20008001858 */
[----:B------:R-:W-:Y:S01]  /*8df0*/  UIADD3 UR10, UR6, 0x120, URZ ;  /* 0x00000120060a7890 */ /* 0x000fe2000fffe03f */
[----:B-1----:R-:W-:Y:S01]  /*8e00*/  @!P4 FMUL R83, R83, R83 ;  /* 0x000000535353c220 */ /* 0x002fe20000400000 */
[----:B------:R-:W-:Y:S01]  /*8e10*/  UMOV UR11, 0xc0000010 ;  /* 0xc0000010000b7882 */ /* 0x000fe20000000000 */
[----:B------:R-:W-:-:S13]  /*8e20*/  FSETP.GEU.AND P4, PT, R86, -126, PT ;  /* 0xc2fc00005600780b */ /* 0x000fda0003f8e000 */
[----:B------:R-:W-:Y:S01]  /*8e30*/  @!P4 FMUL R86, R86, 0.5 ;  /* 0x3f0000005656c820 */ /* 0x000fe20000400000 */
[----:B------:R-:W-:Y:S02]  /*8e40*/  WARPGROUP.DEPBAR.LE gsb0, 0x0 ;  /* 0x00008000000079c5 */ /* 0x000fe40000010000 */
[----:B------:R-:W-:Y:S01]  /*8e50*/  FADD R25, R62, R33 ;  /* 0x000000213e197221 */ /* 0x000fe20000000000 */
[----:B------:R-:W-:Y:S02]  /*8e60*/  F2FP.BF16.F32.PACK_AB R24, R34, R33 ;  /* 0x000000212218723e */ /* 0x000fe400000010ff */
[----:B------:R-:W-:Y:S01]  /*8e70*/  F2FP.BF16.F32.PACK_AB R26, R38, R31 ;  /* 0x0000001f261a723e */ /* 0x000fe200000010ff */
[----:B------:R-:W-:Y:S01]  /*8e80*/  FADD R28, R25, R34 ;  /* 0x00000022191c7221 */ /* 0x000fe20000000000 */
[----:B------:R-:W-:Y:S01]  /*8e90*/  F2FP.BF16.F32.PACK_AB R25, R30, R157 ;  /* 0x0000009d1e19723e */ /* 0x000fe200000010ff */
[----:B------:R-:W1:Y:S01]  /*8ea0*/  MUFU.EX2 R33, R86 ;  /* 0x0000005600217308 */ /* 0x000e620000000800 */
[----:B------:R-:W-:Y:S01]  /*8eb0*/  F2FP.BF16.F32.PACK_AB R27, R39, R36 ;  /* 0x00000024271b723e */ /* 0x000fe200000010ff */
[----:B------:R-:W-:Y:S01]  /*8ec0*/  FADD R36, R29, R36 ;  /* 0x000000241d247221 */ /* 0x000fe20000000000 */
[----:B------:R-:W-:-:S02]  /*8ed0*/  FADD R31, R28, R31 ;  /* 0x0000001f1c1f7221 */ /* 0x000fc40000000000 */
[----:B------:R-:W-:Y:S01]  /*8ee0*/  WARPGROUP.ARRIVE ;  /* 0x00000000000079c5 */ /* 0x000fe20000000000 */
[----:B------:R-:W-:Y:S01]  /*8ef0*/  FADD R36, R36, R39 ;  /* 0x0000002724247221 */ /* 0x000fe20000000000 */
[----:B------:R-:W-:-:S03]  /*8f00*/  FADD R31, R31, R38 ;  /* 0x000000261f1f7221 */ /* 0x000fc60000000000 */
[----:B------:R-:W-:Y:S01]  /*8f10*/  FADD R29, R36, R159 ;  /* 0x0000009f241d7221 */ /* 0x000fe20000000000 */
[----:B------:R-:W-:Y:S01]  /*8f20*/  HGMMA.64x16x16.F32.BF16 R136, R24, gdesc[UR16].tnspB, R136, gsb0 ;  /* 0x4020001018887df0 */ /* 0x000fe20008001888 */
[----:B------:R-:W-:Y:S01]  /*8f30*/  UMOV UR19, 0xc0000010 ;  /* 0xc000001000137882 */ /* 0x000fe20000000000 */
[----:B------:R-:W-:Y:S01]  /*8f40*/  FADD R28, R31, R158 ;  /* 0x0000009e1f1c7221 */ /* 0x000fe20000000000 */
[----:B------:R-:W-:Y:S01]  /*8f50*/  FADD R29, R29, R40 ;  /* 0x000000281d1d7221 */ /* 0x000fe20000000000 */
[----:B------:R-:W2:Y:S01]  /*8f60*/  MUFU.EX2 R31, R82 ;  /* 0x00000052001f7308 */ /* 0x000ea20000000800 */
[----:B-1----:R-:W-:Y:S01]  /*8f70*/  @!P4 FMUL R33, R33, R33 ;  /* 0x000000212121c220 */ /* 0x002fe20000400000 */
[----:B------:R-:W-:-:S04]  /*8f80*/  ISETP.NE.AND P4, PT, R15, 0x4, PT ;  /* 0x000000040f00780c */ /* 0x000fc80003f85270 */
[----:B------:R-:W-:Y:S01]  /*8f90*/  SEL R15, R15, RZ, P4 ;  /* 0x000000ff0f0f7207 */ /* 0x000fe20002000000 */
[----:B--2---:R-:W-:Y:S01]  /*8fa0*/  @!P5 FMUL R31, R31, R31 ;  /* 0x0000001f1f1fd220 */ /* 0x004fe20000400000 */
[----:B------:R-:W-:-:S13]  /*8fb0*/  FSETP.GEU.AND P5, PT, R85, -126, PT ;  /* 0xc2fc00005500780b */ /* 0x000fda0003fae000 */
[----:B------:R-:W-:-:S06]  /*8fc0*/  @!P5 FMUL R85, R85, 0.5 ;  /* 0x3f0000005555d820 */ /* 0x000fcc0000400000 */
[----:B------:R-:W1:Y:S01]  /*8fd0*/  MUFU.EX2 R85, R85 ;  /* 0x0000005500557308 */ /* 0x000e620000000800 */
[----:B------:R-:W-:Y:S02]  /*8fe0*/  WARPGROUP.DEPBAR.LE gsb0, 0x0 ;  /* 0x00008000000079c5 */ /* 0x000fe40000010000 */
[----:B------:R-:W-:-:S06]  /*8ff0*/  WARPGROUP.ARRIVE ;  /* 0x00000000000079c5 */ /* 0x000fcc0000000000 */
[----:B------:R-:W-:Y:S01]  /*9000*/  HGMMA.64x16x16.F32.BF16 R128, R24, gdesc[UR8].tnspB, R128, gsb0 ;  /* 0x4020000818807df0 */ /* 0x000fe20008001880 */
[----:B------:R-:W-:Y:S01]  /*9010*/  UMOV UR10, UR12 ;  /* 0x0000000c000a7c82 */ /* 0x000fe20008000000 */
[----:B------:R-:W-:Y:S01]  /*9020*/  UMOV UR11, 0xc0000010 ;  /* 0xc0000010000b7882 */ /* 0x000fe20000000000 */
[----:B------:R-:W-:Y:S01]  /*9030*/  UIADD3 UR12, UR6, 0x240, URZ ;  /* 0x00000240060c7890 */ /* 0x000fe2000fffe03f */
[----:B-1----:R-:W-:Y:S01]  /*9040*/  @!P5 FMUL R85, R85, R85 ;  /* 0x000000555555d220 */ /* 0x002fe20000400000 */
        /* <DEDUP_REMOVED lines=30> */
[----:B------:R-:W-:Y:S01]  /*9230*/  F2FP.BF16.F32.PACK_AB R24, R35, R158 ;  /* 0x0000009e2318723e */ /* 0x000fe200000010ff */
[----:B------:R-:W-:Y:S01]  /*9240*/  FADD R35, R28, R35 ;  /* 0x000000231c237221 */ /* 0x000fe20000000000 */
[----:B------:R-:W-:Y:S02]  /*9250*/  F2FP.BF16.F32.PACK_AB R25, R40, R159 ;  /* 0x0000009f2819723e */ /* 0x000fe400000010ff */
[----:B------:R-:W-:Y:S01]  /*9260*/  F2FP.BF16.F32.PACK_AB R26, R161, R42 ;  /* 0x0000002aa11a723e */ /* 0x000fe200000010ff */
[----:B------:R-:W-:Y:S01]  /*9270*/  FADD R42, R35, R42 ;  /* 0x0000002a232a7221 */ /* 0x000fe20000000000 */
[----:B------:R-:W-:Y:S01]  /*9280*/  F2FP.BF16.F32.PACK_AB R27, R37, R160 ;  /* 0x000000a0251b723e */ /* 0x000fe200000010ff */
[----:B------:R-:W-:-:S02]  /*9290*/  FADD R160, R29, R160 ;  /* 0x000000a01da07221 */ /* 0x000fc40000000000 */
[----:B------:R-:W1:Y:S01]  /*92a0*/  MUFU.EX2 R29, R84 ;  /* 0x00000054001d7308 */ /* 0x000e620000000800 */
[----:B------:R-:W-:Y:S01]  /*92b0*/  WARPGROUP.ARRIVE ;  /* 0x00000000000079c5 */ /* 0x000fe20000000000 */
[----:B------:R-:W-:Y:S01]  /*92c0*/  FADD R42, R42, R161 ;  /* 0x000000a12a2a7221 */ /* 0x000fe20000000000 */
[----:B------:R-:W-:-:S04]  /*92d0*/  FADD R37, R160, R37 ;  /* 0x00000025a0257221 */ /* 0x000fc80000000000 */
[----:B------:R-:W-:Y:S01]  /*92e0*/  HGMMA.64x16x16.F32.BF16 R136, R24, gdesc[UR16].tnspB, R136, gsb0 ;  /* 0x4020001018887df0 */ /* 0x000fe20008001888 */
[----:B------:R-:W-:Y:S01]  /*92f0*/  UMOV UR19, 0xc0000010 ;  /* 0xc000001000137882 */ /* 0x000fe20000000000 */
[----:B-1----:R-:W-:Y:S01]  /*9300*/  @!P6 FMUL R29, R29, R29 ;  /* 0x0000001d1d1de220 */ /* 0x002fe20000400000 */
[----:B------:R-:W-:-:S13]  /*9310*/  FSETP.GEU.AND P6, PT, R87, -126, PT ;  /* 0xc2fc00005700780b */ /* 0x000fda0003fce000 */
[----:B------:R-:W-:-:S06]  /*9320*/  @!P6 FMUL R87, R87, 0.5 ;  /* 0x3f0000005757e820 */ /* 0x000fcc0000400000 */
[----:B------:R-:W1:Y:S01]  /*9330*/  MUFU.EX2 R87, R87 ;  /* 0x0000005700577308 */ /* 0x000e620000000800 */
[----:B------:R-:W-:Y:S02]  /*9340*/  WARPGROUP.DEPBAR.LE gsb0, 0x0 ;  /* 0x00008000000079c5 */ /* 0x000fe40000010000 */
[----:B------:R-:W-:Y:S01]  /*9350*/  WARPGROUP.ARRIVE ;  /* 0x00000000000079c5 */ /* 0x000fe20000000000 */
[----:B-1----:R-:W-:-:S05]  /*9360*/  @!P6 FMUL R87, R87, R87 ;  /* 0x000000575757e220 */ /* 0x002fca0000400000 */
        /* <DEDUP_REMOVED lines=36> */
[----:B------:R-:W-:Y:S01]  /*95b0*/  F2FP.BF16.F32.PACK_AB R25, R51, R48 ;  /* 0x000000303319723e */ /* 0x000fe200000010ff */
[----:B------:R-:W-:Y:S01]  /*95c0*/  FADD R48, R37, R48 ;  /* 0x0000003025307221 */ /* 0x000fe20000000000 */
[----:B------:R-:W-:Y:S01]  /*95d0*/  F2FP.BF16.F32.PACK_AB R26, R44, R45 ;  /* 0x0000002d2c1a723e */ /* 0x000fe200000010ff */
[----:B------:R-:W-:Y:S01]  /*95e0*/  FADD R50, R41, R50 ;  /* 0x0000003229327221 */ /* 0x000fe20000000000 */
[----:B------:R-:W-:Y:S01]  /*95f0*/  F2FP.BF16.F32.PACK_AB R27, R56, R47 ;  /* 0x0000002f381b723e */ /* 0x000fe200000010ff */
[----:B------:R-:W-:-:S02]  /*9600*/  FADD R48, R48, R51 ;  /* 0x0000003330307221 */ /* 0x000fc40000000000 */
[----:B------:R-:W-:Y:S01]  /*9610*/  FADD R45, R50, R45 ;  /* 0x0000002d322d7221 */ /* 0x000fe20000000000 */
[----:B------:R-:W-:Y:S01]  /*9620*/  WARPGROUP.ARRIVE ;  /* 0x00000000000079c5 */ /* 0x000fe20000000000 */
[----:B------:R-:W-:Y:S02]  /*9630*/  FADD R47, R48, R47 ;  /* 0x0000002f302f7221 */ /* 0x000fe40000000000 */
[----:B------:R-:W-:Y:S02]  /*9640*/  FADD R45, R45, R44 ;  /* 0x0000002c2d2d7221 */ /* 0x000fe40000000000 */
[----:B------:R-:W-:Y:S01]  /*9650*/  FADD R47, R47, R56 ;  /* 0x000000382f2f7221 */ /* 0x000fe20000000000 */
[----:B------:R-:W-:Y:S01]  /*9660*/  HGMMA.64x16x16.F32.BF16 R136, R24, gdesc[UR16].tnspB, R136, gsb0 ;  /* 0x4020001018887df0 */ /* 0x000fe20008001888 */
[----:B------:R-:W-:Y:S02]  /*9670*/  UMOV UR19, 0xc0000010 ;  /* 0xc000001000137882 */ /* 0x000fe40000000000 */
[----:B------:R-:W-:-:S02]  /*9680*/  WARPGROUP.DEPBAR.LE gsb0, 0x0 ;  /* 0x00008000000079c5 */ /* 0x000fc40000010000 */
        /* <DEDUP_REMOVED lines=93> */
[----:B------:R-:W-:Y:S01]  /*9c60*/  FADD R13, R12, R13 ;  /* 0x0000000d0c0d7221 */ /* 0x000fe20000000000 */
[----:B------:R-:W-:-:S02]  /*9c70*/  IMAD R12, R7, 0x8, R18 ;  /* 0x00000008070c7824 */ /* 0x000fc400078e0212 */
[----:B------:R-:W-:Y:S01]  /*9c80*/  FADD R68, R57, R68 ;  /* 0x0000004439447221 */ /* 0x000fe20000000000 */
[----:B------:R-:W-:Y:S01]  /*9c90*/  WARPGROUP.ARRIVE ;  /* 0x00000000000079c5 */ /* 0x000fe20000000000 */
[----:B------:R-:W-:Y:S01]  /*9ca0*/  FADD R70, R13, R70 ;  /* 0x000000460d467221 */ /* 0x000fe20000000000 */
[----:B------:R-:W-:Y:S02]  /*9cb0*/  VIADD R7, R7, 0x1 ;  /* 0x0000000107077836 */ /* 0x000fe40000000000 */
[----:B------:R-:W-:Y:S01]  /*9cc0*/  FADD R69, R68, R69 ;  /* 0x0000004544457221 */ /* 0x000fe20000000000 */
[----:B------:R-:W-:Y:S01]  /*9cd0*/  PRMT R12, RZ, 0x654, R12 ;  /* 0x00000654ff0c7816 */ /* 0x000fe2000000000c */
[----:B------:R-:W-:Y:S01]  /*9ce0*/  FADD R71, R70, R71 ;  /* 0x0000004746477221 */ /* 0x000fe20000000000 */
[----:B------:R-:W-:Y:S01]  /*9cf0*/  HGMMA.64x16x16.F32.BF16 R136, R24, gdesc[UR16].tnspB, R136, gsb0 ;  /* 0x4020001018887df0 */ /* 0x000fe20008001888 */
[----:B------:R-:W-:Y:S01]  /*9d00*/  UIADD3 UR18, UR6, 0x5c0, URZ ;  /* 0x000005c006127890 */ /* 0x000fe2000fffe03f */
[----:B------:R-:W-:Y:S01]  /*9d10*/  SEL R13, RZ, 0x1, P4 ;  /* 0x00000001ff0d7807 */ /* 0x000fe20002000000 */
[----:B------:R-:W-:Y:S01]  /*9d20*/  UMOV UR19, 0xc0000010 ;  /* 0xc000001000137882 */ /* 0x000fe20000000000 */
[----:B------:R-:W-:-:S02]  /*9d30*/  ISETP.NE.AND P3, PT, R7, 0x4, PT ;  /* 0x000000040700780c */ /* 0x000fc40003f65270 */
[----:B------:R-:W-:Y:S02]  /*9d40*/  LOP3.LUT R4, R4, R13, RZ, 0x3c, !PT ;  /* 0x0000000d04047212 */ /* 0x000fe400078e3cff */
[----:B------:R-:W-:Y:S01]  /*9d50*/  SEL R7, R7, RZ, P3 ;  /* 0x000000ff07077207 */ /* 0x000fe20001800000 */
        /* <DEDUP_REMOVED lines=49> */
[----:B------:R-:W-:Y:S03]  /*a070*/  HGMMA.64x16x16.F32.BF16 R136, R24, gdesc[UR20].tnspB, R136, gsb0 ;  /* 0x4020001418887df0 */ /* 0x000fe60008001888 */
[----:B------:R-:W-:-:S04]  /*a080*/  FADD R78, R78, R31 ;  /* 0x0000001f4e4e7221 */ /* 0x000fc80000000000 */
[----:B------:R-:W-:-:S04]  /*a090*/  FADD R78, R78, R83 ;  /* 0x000000534e4e7221 */ /* 0x000fc80000000000 */
[----:B------:R-:W-:Y:S01]  /*a0a0*/  FADD R78, R78, R33 ;  /* 0x000000214e4e7221 */ /* 0x000fe20000000000 */
        /* <DEDUP_REMOVED lines=25> */
[----:B------:R-:W-:Y:S03]  /*a240*/  HGMMA.64x16x16.F32.BF16 R96, R24, gdesc[UR16].tnspB, R96, gsb0 ;  /* 0x4020001018607df0 */ /* 0x000fe60008001860 */
        /* <DEDUP_REMOVED lines=11> */
[----:B------:R-:W-:-:S03]  /*a300*/  F2FP.BF16.F32.PACK_AB R27, R87, R33 ;  /* 0x00000021571b723e */ /* 0x000fc600000010ff */
[----:B------:R-:W-:Y:S01]  /*a310*/  FADD R80, R80, R29 ;  /* 0x0000001d50507221 */ /* 0x000fe20000000000 */
[----:B------:R-:W-:-:S03]  /*a320*/  WARPGROUP.ARRIVE ;  /* 0x00000000000079c5 */ /* 0x000fc60000000000 */
[----:B------:R-:W-:-:S03]  /*a330*/  FADD R13, R80, R85 ;  /* 0x00000055500d7221 */ /* 0x000fc60000000000 */
        /* <DEDUP_REMOVED lines=30> */
[----:B------:R1:W-:Y:S02]  /*a520*/  SYNCS.ARRIVE.TRANS64.RED.A1T0 RZ, [R12+URZ], RZ ;  /* 0x000000ff0cff79a7 */ /* 0x0003e4000810043f */
[----:B-1----:R-:W-:Y:S01]  /*a530*/  FADD R12, R78, R87 ;  /* 0x000000574e0c7221 */ /* 0x002fe20000000000 */
[----:B------:R-:W-:Y:S06]  /*a540*/  @P2 BRA `(.L_x_31) ;  /* 0x0000000400342947 */ /* 0x000fec0003800000 */
[----:B------:R-:W-:Y:S01]  /*a550*/  ISETP.LT.OR P2, PT, R8, 0x1, !P0 ;  /* 0x000000010800780c */ /* 0x000fe20004741670 */
[----:B------:R-:W-:-:S12]  /*a560*/  BSSY B0, `(.L_x_32) ;  /* 0x000004a000007945 */ /* 0x000fd80003800000 */
[----:B------:R-:W-:Y:S05]  /*a570*/  @P2 BRA `(.L_x_33) ;  /* 0x0000000400202947 */ /* 0x000fea0003800000 */
[----:B------:R-:W-:Y:S01]  /*a580*/  ISETP.NE.AND P3, PT, R0, RZ, PT ;  /* 0x000000ff0000720c */ /* 0x000fe20003f65270 */
[----:B------:R-:W-:Y:S01]  /*a590*/  IMAD R24, R5, 0x8, R2 ;  /* 0x0000000805187824 */ /* 0x000fe200078e0202 */
[----:B------:R-:W-:-:S11]  /*a5a0*/  SHF.L.U32 R25, R6, 0x1f, RZ ;  /* 0x0000001f06197819 */ /* 0x000fd600000006ff */
.L_x_34:
[----:B-1----:R1:W2:Y:S02]  /*a5b0*/  SYNCS.PHASECHK.TRANS64.TRYWAIT P2, [R24+URZ+0x1f820], R25 ;  /* 0x01f82019180075a7 */ /* 0x0022a4000804017f */
[----:B--2---:R-:W-:Y:S05]  /*a5c0*/  @!P2 NANOSLEEP.SYNCS 0x989680 ;  /* 0x009896800000a95d */ /* 0x004fea0003900000 */
[----:B------:R-:W2:Y:S02]  /*a5d0*/  @!P2 SYNCS.PHASECHK.TRANS64 P2, [R24+URZ+0x1f820], R25 ;  /* 0x01f820191800a5a7 */ /* 0x000ea4000804007f */
[----:B--2---:R-:W-:Y:S05]  /*a5e0*/  @!P2 BRA `(.L_x_34) ;  /* 0xfffffffc00f0a947 */ /* 0x004fea000383ffff */
[----:B------:R-:W-:Y:S05]  /*a5f0*/  @P3 BRA `(.L_x_35) ;  /* 0x0000000000143947 */ /* 0x000fea0003800000 */
[----:B------:R-:W-:Y:S02]  /*a600*/  LOP3.LUT P2, RZ, R16, 0x1f, RZ, 0xc0, !PT ;  /* 0x0000001f10ff7812 */ /* 0x000fe4000784c0ff */
[----:B-1----:R-:W-:-:S04]  /*a610*/  MOV R25, 0x7000 ;  /* 0x0000700000197802 */ /* 0x002fc80000000f00 */
[----:B------:R2:W-:Y:S07]  /*a620*/  SYNCS.ARRIVE.TRANS64 RZ, [R24+URZ+0x1f800], R25 ;  /* 0x01f8001918ff79a7 */ /* 0x0005ee000800003f */
[----:B------:R-:W-:Y:S05]  /*a630*/  @!P2 BRA `(.L_x_35) ;  /* 0x000000000004a947 */ /* 0x000fea0003800000 */
[----:B------:R-:W-:Y:S01]  /*a640*/  BPT.TRAP 0x1 ;  /* 0x000000040000795c */ /* 0x000fe20000300000 */
.L_x_35:
[----:B-12---:R-:W-:Y:S01]  /*a650*/  IMAD R25, R5, 0x7000, R2 ;  /* 0x0000700005197824 */ /* 0x006fe200078e0202 */
        /* <DEDUP_REMOVED lines=15> */
[----:B------:R-:W-:Y:S01]  /*a750*/  USHF.L.U32 UR59, UR59, 0x7, URZ ;  /* 0x000000073b3b7899 */ /* 0x000fe2000800063f */
[----:B------:R-:W-:Y:S01]  /*a760*/  VIADD R9, R9, 0x1 ;  /* 0x0000000109097836 */ /* 0x000fe20000000000 */
[----:B------:R-:W-:Y:S01]  /*a770*/  UIADD3 UR56, UR14, 0x3800, URZ ;  /* 0x000038000e387890 */ /* 0x000fe2000fffe03f */
[----:B------:R-:W-:Y:S01]  /*a780*/  SEL R25, RZ, 0x1, P2 ;  /* 0x00000001ff197807 */ /* 0x000fe20001000000 */
        /* <DEDUP_REMOVED lines=31> */
[----:B------:R-:W-:Y:S01]  /*a980*/  UMOV UR19, UR59 ;  /* 0x0000003b00137c82 */ /* 0x000fe20008000000 */
[----:B------:R2:W-:Y:S01]  /*a990*/  UTMALDG.4D [UR32], [UR22], desc[UR6] ;  /* 0x00000620160075b4 */ /* 0x0005e20008019000 */
[----:B------:R2:W-:Y:S01]  /*a9a0*/  UTMALDG.4D [UR24], [UR22], desc[UR6] ;  /* 0x00000618160075b4 */ /* 0x0005e20008019000 */
[----:B------:R2:W-:Y:S01]  /*a9b0*/  UTMALDG.4D [UR16], [UR22], desc[UR6] ;  /* 0x00000610160075b4 */ /* 0x0005e20008019000 */
[----:B-1----:R-:W-:Y:S01]  /*a9c0*/  UIADD3 UR8, UR14, 0x9800, URZ ;  /* 0x000098000e087890 */ /* 0x002fe2000fffe03f */
[----:B------:R-:W-:-:S08]  /*a9d0*/  UMOV UR10, 0x60 ;  /* 0x00000060000a7882 */ /* 0x000fd00000000000 */
[----:B------:R2:W-:Y:S02]  /*a9e0*/  UTMALDG.4D [UR8], [UR22], desc[UR6] ;  /* 0x00000608160075b4 */ /* 0x0005e40008019000 */
[----:B--2---:R-:W-:Y:S01]  /*a9f0*/  NOP ;  /* 0x0000000000007918 */ /* 0x004fe20000000000 */
.L_x_33:
[----:B------:R-:W-:Y:S05]  /*aa00*/  BSYNC B0 ;  /* 0x0000000000007941 */ /* 0x000fea0003800000 */
.L_x_32:
[----:B------:R-:W-:-:S07]  /*aa10*/  IADD3 R8, R8, -0x1, RZ ;  /* 0xffffffff08087810 */ /* 0x000fce0007ffe0ff */
.L_x_31:
[----:B------:R-:W-:Y:S01]  /*aa20*/  VIADD R14, R14, 0x80 ;  /* 0x000000800e0e7836 */ /* 0x000fe20000000000 */
[----:B------:R-:W-:Y:S01]  /*aa30*/  MOV R153, R17 ;  /* 0x0000001100997202 */ /* 0x000fe20000000f00 */
[----:B------:R-:W-:Y:S01]  /*aa40*/  IMAD.MOV.U32 R155, RZ, RZ, R19 ;  /* 0x000000ffff9b7224 */ /* 0x000fe200078e0013 */
[----:B------:R-:W-:Y:S06]  /*aa50*/  @P1 BRA `(.L_x_36) ;  /* 0xffffffb800701947 */ /* 0x000fec000383ffff */
[----:B------:R-:W-:-:S07]  /*aa60*/  IMAD.MOV.U32 R151, RZ, RZ, R150 ;  /* 0x000000ffff977224 */ /* 0x000fce00078e0096 */
.L_x_24:
[----:B------:R-:W-:-:S13]  /*aa70*/  ISETP.GE.AND P1, PT, R151, 0x1, PT ;  /* 0x000000019700780c */ /* 0x000fda0003f26270 */
[----:B------:R-:W-:Y:S05]  /*aa80*/  @!P1 BRA `(.L_x_37) ;  /* 0x0000005400e09947 */ /* 0x000fea0003800000 */
[----:B------:R-:W-:Y:S01]  /*aa90*/  IMAD.MOV.U32 R153, RZ, RZ, R19 ;  /* 0x000000ffff997224 */ /* 0x000fe200078e0013 */
[----:B------:R-:W-:Y:S02]  /*aaa0*/  MOV R152, R17 ;  /* 0x0000001100987202 */ /* 0x000fe40000000f00 */
[----:B------:R-:W-:-:S07]  /*aab0*/  LOP3.LUT R150, R16, 0x1f, RZ, 0xc0, !PT ;  /* 0x0000001f10967812 */ /* 0x000fce00078ec0ff */
.L_x_51:
[----:B--2---:R-:W-:Y:S01]  /*aac0*/  IMAD R24, R15, 0x8, R2 ;  /* 0x000000080f187824 */ /* 0x004fe200078e0202 */
[----:B------:R-:W-:-:S07]  /*aad0*/  SHF.L.U32 R17, R4, 0x1f, RZ ;  /* 0x0000001f04117819 */ /* 0x000fce00000006ff */
.L_x_38:
[----:B--2---:R2:W3:Y:S02]  /*aae0*/  SYNCS.PHASECHK.TRANS64.TRYWAIT P1, [R24+URZ+0x1f800], R17 ;  /* 0x01f80011180075a7 */ /* 0x0044e4000802017f */
[----:B---3--:R-:W-:Y:S05]  /*aaf0*/  @!P1 NANOSLEEP.SYNCS 0x989680 ;  /* 0x009896800000995d */ /* 0x008fea0003900000 */
[----:B------:R-:W3:Y:S02]  /*ab00*/  @!P1 SYNCS.PHASECHK.TRANS64 P1, [R24+URZ+0x1f800], R17 ;  /* 0x01f80011180095a7 */ /* 0x000ee4000802007f */
[----:B---3--:R-:W-:Y:S05]  /*ab10*/  @!P1 BRA `(.L_x_38) ;  /* 0xfffffffc00f09947 */ /* 0x008fea000383ffff */
[----:B------:R-:W-:Y:S05]  /*ab20*/  WARPSYNC.ALL ;  /* 0x0000000000007948 */ /* 0x000fea0003800000 */
[----:B------:R-:W-:Y:S01]  /*ab30*/  IMAD.U32 R156, RZ, RZ, UR40 ;  /* 0x00000028ff9c7e24 */ /* 0x000fe2000f8e00ff */
[----:B------:R-:W-:Y:S01]  /*ab40*/  MOV R157, 0xc0000010 ;  /* 0xc0000010009d7802 */ /* 0x000fe20000000f00 */
[----:B-12---:R-:W-:Y:S01]  /*ab50*/  WARPGROUP.ARRIVE ;  /* 0x00000000000079c5 */ /* 0x006fe20000000000 */
[----:B------:R-:W-:Y:S01]  /*ab60*/  R2UR UR8, R148 ;  /* 0x00000000940872ca */ /* 0x000fe200000e0000 */
[----:B------:R-:W-:Y:S01]  /*ab70*/  IMAD R156, R15, 0x700, R156 ;  /* 0x000007000f9c7824 */ /* 0x000fe200078e029c */
[----:B------:R-:W-:Y:S01]  /*ab80*/  R2UR UR11, R157 ;  /* 0x000000009d0b72ca */ /* 0x000fe200000e0000 */
[----:B------:R-:W-:Y:S01]  /*ab90*/  IMAD.MOV.U32 R155, RZ, RZ, -0x3ffffff0 ;  /* 0xc0000010ff9b7424 */ /* 0x000fe200078e00ff */
[----:B------:R-:W-:Y:S01]  /*aba0*/  R2UR UR9, R149 ;  /* 0x00000000950972ca */ /* 0x000fe200000e0000 */
[C---:B------:R-:W-:Y:S01]  /*abb0*/  VIADD R154, R156.reuse, 0x100 ;  /* 0x000001009c9a7836 */ /* 0x040fe20000000000 */
[----:B------:R-:W-:-:S02]  /*abc0*/  R2UR UR10, R156 ;  /* 0x000000009c0a72ca */ /* 0x000fc400000e0000 */
[----:B------:R-:W-:Y:S02]  /*abd0*/  MOV R157, 0xc0000010 ;  /* 0xc0000010009d7802 */ /* 0x000fe40000000f00 */
[----:B------:R-:W-:Y:S02]  /*abe0*/  ISETP.NE.AND P1, PT, R10, RZ, PT ;  /* 0x000000ff0a00720c */ /* 0x000fe40003f25270 */
[----:B------:R-:W-:-:S07]  /*abf0*/  R2UR UR7, R157 ;  /* 0x000000009d0772ca */ /* 0x000fce00000e0000 */
[----:B------:R-:W-:Y:S01]  /*ac00*/  HGMMA.64x128x16.F32.BF16 R24, gdesc[UR8], RZ, !UPT, gsb0 ;  /* 0x01e00000081879f0 */ /* 0x000fe2000c0018ff */
[----:B------:R-:W-:Y:S02]  /*ac10*/  R2UR UR10, R154 ;  /* 0x000000009a0a72ca */ /* 0x000fe400000e0000 */
[----:B------:R-:W-:Y:S01]  /*ac20*/  R2UR UR11, R155 ;  /* 0x000000009b0b72ca */ /* 0x000fe200000e0000 */
[----:B------:R-:W-:Y:S01]  /*ac30*/  IMAD.MOV.U32 R155, RZ, RZ, -0x3ffffff0 ;  /* 0xc0000010ff9b7424 */ /* 0x000fe200078e00ff */
[----:B------:R-:W-:Y:S02]  /*ac40*/  R2UR UR8, R146 ;  /* 0x00000000920872ca */ /* 0x000fe400000e0000 */
[----:B------:R-:W-:Y:S02]  /*ac50*/  R2UR UR9, R147 ;  /* 0x00000000930972ca */ /* 0x000fe400000e0000 */
[----:B------:R-:W-:Y:S01]  /*ac60*/  IADD3 R154, R156, 0x200, RZ ;  /* 0x000002009c9a7810 */ /* 0x000fe20007ffe0ff */
[----:B------:R-:W-:-:S02]  /*ac70*/  WARPGROUP.DEPBAR.LE gsb0, 0x0 ;  /* 0x00008000000079c5 */ /* 0x000fc40000010000 */
[----:B------:R-:W-:-:S08]  /*ac80*/  WARPGROUP.ARRIVE ;  /* 0x00000000000079c5 */ /* 0x000fd00000000000 */
[----:B------:R-:W-:Y:S01]  /*ac90*/  HGMMA.64x128x16.F32.BF16 R24, gdesc[UR8], R24, gsb0 ;  /* 0x01e00000081879f0 */ /* 0x000fe20008001818 */
[----:B------:R-:W-:Y:S01]  /*aca0*/  R2UR UR10, R154 ;  /* 0x000000009a0a72ca */ /* 0x000fe200000e0000 */
[----:B------:R-:W-:Y:S01]  /*acb0*/  VIADD R154, R156, 0x300 ;  /* 0x000003009c9a7836 */ /* 0x000fe20000000000 */
[----:B------:R-:W-:Y:S02]  /*acc0*/  R2UR UR11, R155 ;  /* 0x000000009b0b72ca */ /* 0x000fe400000e0000 */
[----:B------:R-:W-:Y:S02]  /*acd0*/  R2UR UR8, R144 ;  /* 0x00000000900872ca */ /* 0x000fe400000e0000 */
[----:B------:R-:W-:Y:S02]  /*ace0*/  R2UR UR9, R145 ;  /* 0x00000000910972ca */ /* 0x000fe400000e0000 */
[----:B------:R-:W-:Y:S01]  /*acf0*/  MOV R155, 0xc0000010 ;  /* 0xc0000010009b7802 */ /* 0x000fe20000000f00 */
[----:B------:R-:W-:-:S02]  /*ad00*/  WARPGROUP.DEPBAR.LE gsb0, 0x0 ;  /* 0x00008000000079c5 */ /* 0x000fc40000010000 */
[----:B------:R-:W-:-:S08]  /*ad10*/  WARPGROUP.ARRIVE ;  /* 0x00000000000079c5 */ /* 0x000fd00000000000 */
[----:B------:R-:W-:Y:S01]  /*ad20*/  HGMMA.64x128x16.F32.BF16 R24, gdesc[UR8], R24, gsb0 ;  /* 0x01e00000081879f0 */ /* 0x000fe20008001818 */
[----:B------:R-:W-:Y:S01]  /*ad30*/  R2UR UR10, R154 ;  /* 0x000000009a0a72ca */ /* 0x000fe200000e0000 */
[----:B------:R-:W-:Y:S01]  /*ad40*/  VIADD R154, R156, 0x400 ;  /* 0x000004009c9a7836 */ /* 0x000fe20000000000 */
[----:B------:R-:W-:Y:S01]  /*ad50*/  R2UR UR11, R155 ;  /* 0x000000009b0b72ca */ /* 0x000fe200000e0000 */
[----:B------:R-:W-:Y:S01]  /*ad60*/  IMAD.MOV.U32 R155, RZ, RZ, -0x3ffffff0 ;  /* 0xc0000010ff9b7424 */ /* 0x000fe200078e00ff */
[----:B------:R-:W-:Y:S02]  /*ad70*/  R2UR UR8, R22 ;  /* 0x00000000160872ca */ /* 0x000fe400000e0000 */
[----:B------:R-:W-:Y:S01]  /*ad80*/  R2UR UR9, R23 ;  /* 0x00000000170972ca */ /* 0x000fe200000e0000 */
[----:B------:R-:W-:Y:S02]  /*ad90*/  WARPGROUP.DEPBAR.LE gsb0, 0x0 ;  /* 0x00008000000079c5 */ /* 0x000fe40000010000 */
[----:B------:R-:W-:-:S10]  /*ada0*/  WARPGROUP.ARRIVE ;  /* 0x00000000000079c5 */ /* 0x000fd40000000000 */
[----:B------:R-:W-:Y:S01]  /*adb0*/  HGMMA.64x128x16.F32.BF16 R24, gdesc[UR8], R24, gsb0 ;  /* 0x01e00000081879f0 */ /* 0x000fe20008001818 */
[----:B------:R-:W-:Y:S02]  /*adc0*/  R2UR UR10, R154 ;  /* 0x000000009a0a72ca */ /* 0x000fe400000e0000 */
[----:B------:R-:W-:Y:S01]  /*add0*/  R2UR UR11, R155 ;  /* 0x000000009b0b72ca */ /* 0x000fe200000e0000 */
[----:B------:R-:W-:Y:S01]  /*ade0*/  IMAD.MOV.U32 R155, RZ, RZ, -0x3ffffff0 ;  /* 0xc0000010ff9b7424 */ /* 0x000fe200078e00ff */
[----:B------:R-:W-:Y:S02]  /*adf0*/  R2UR UR8, R20 ;  /* 0x00000000140872ca */ /* 0x000fe400000e0000 */
[----:B------:R-:W-:Y:S02]  /*ae00*/  R2UR UR9, R21 ;  /* 0x00000000150972ca */ /* 0x000fe400000e0000 */
[C---:B------:R-:W-:Y:S01]  /*ae10*/  IADD3 R154, R156.reuse, 0x500, RZ ;  /* 0x000005009c9a7810 */ /* 0x040fe20007ffe0ff */
[----:B------:R-:W-:Y:S01]  /*ae20*/  VIADD R156, R156, 0x600 ;  /* 0x000006009c9c7836 */ /* 0x000fe20000000000 */
[----:B------:R-:W-:-:S02]  /*ae30*/  R2UR UR47, R155 ;  /* 0x000000009b2f72ca */ /* 0x000fc400000e0000 */
[----:B------:R-:W-:Y:S02]  /*ae40*/  R2UR UR46, R154 ;  /* 0x000000009a2e72ca */ /* 0x000fe400000e0000 */
[----:B------:R-:W-:Y:S01]  /*ae50*/  R2UR UR6, R156 ;  /* 0x000000009c0672ca */ /* 0x000fe200000e0000 */
        /* <DEDUP_REMOVED lines=11> */
[----:B------:R-:W-:Y:S01]  /*af10*/  ISETP.LT.OR P2, PT, R8, 0x1, !P0 ;  /* 0x000000010800780c */ /* 0x000fe20004741670 */
[----:B------:R-:W-:-:S12]  /*af20*/  BSSY B0, `(.L_x_40) ;  /* 0x0000049000007945 */ /* 0x000fd80003800000 */
[----:B------:R-:W-:Y:S05]  /*af30*/  @P2 BRA `(.L_x_41) ;  /* 0x00000004001c2947 */ /* 0x000fea0003800000 */
[----:B------:R-:W-:Y:S01]  /*af40*/  ISETP.NE.AND P3, PT, R0, RZ, PT ;  /* 0x000000ff0000720c */ /* 0x000fe20003f65270 */
[----:B------:R-:W-:Y:S01]  /*af50*/  IMAD R17, R5, 0x8, R2 ;  /* 0x0000000805117824 */ /* 0x000fe200078e0202 */
[----:B------:R-:W-:-:S11]  /*af60*/  SHF.L.U32 R154, R6, 0x1f, RZ ;  /* 0x0000001f069a7819 */ /* 0x000fd600000006ff */
.L_x_42:
        /* <DEDUP_REMOVED lines=10> */
.L_x_43:
        /* <DEDUP_REMOVED lines=58> */
.L_x_41:
[----:B------:R-:W-:Y:S05]  /*b3b0*/  BSYNC B0 ;  /* 0x0000000000007941 */ /* 0x000fea0003800000 */
.L_x_40:
[----:B------:R-:W-:-:S07]  /*b3c0*/  VIADD R8, R8, 0xffffffff ;  /* 0xffffffff08087836 */ /* 0x000fce0000000000 */
.L_x_39:
[C---:B------:R-:W-:Y:S01]  /*b3d0*/  VIADD R154, R14.reuse, 0x1 ;  /* 0x000000010e9a7836 */ /* 0x040fe20000000000 */
[C---:B------:R-:W-:Y:S01]  /*b3e0*/  IADD3 R156, R14.reuse, 0x8, RZ ;  /* 0x000000080e9c7810 */ /* 0x040fe20007ffe0ff */
[----:B------:R-:W-:Y:S05]  /*b3f0*/  WARPSYNC.ALL ;  /* 0x0000000000007948 */ /* 0x000fea0003800000 */
[-C--:B------:R-:W-:Y:S01]  /*b400*/  ISETP.GE.AND P3, PT, R3, R154.reuse, PT ;  /* 0x0000009a0300720c */ /* 0x080fe20003f66270 */
[----:B------:R-:W-:Y:S01]  /*b410*/  ULDC UR6, c[0x0][0x604] ;  /* 0x0001810000067ab9 */ /* 0x000fe20000000800 */
[----:B------:R-:W-:Y:S01]  /*b420*/  ISETP.GE.AND P4, PT, R11, R154, PT ;  /* 0x0000009a0b00720c */ /* 0x000fe20003f86270 */
[C---:B------:R-:W-:Y:S01]  /*b430*/  VIADD R154, R14.reuse, 0x9 ;  /* 0x000000090e9a7836 */ /* 0x040fe20000000000 */
[-C--:B------:R-:W-:Y:S01]  /*b440*/  ISETP.GE.AND P2, PT, R3, R156.reuse, PT ;  /* 0x0000009c0300720c */ /* 0x080fe20003f46270 */
[----:B------:R-:W-:Y:S01]  /*b450*/  BSSY B0, `(.L_x_44) ;  /* 0x000013a000007945 */ /* 0x000fe20003800000 */
[----:B------:R-:W-:Y:S01]  /*b460*/  ISETP.GE.AND P6, PT, R11, R156, PT ;  /* 0x0000009c0b00720c */ /* 0x000fe20003fc6270 */
[----:B------:R-:W-:Y:S01]  /*b470*/  VIADD R156, R14, 0x10 ;  /* 0x000000100e9c7836 */ /* 0x000fe20000000000 */
[----:B------:R-:W-:-:S02]  /*b480*/  FSEL R25, R25, -INF , P3 ;  /* 0xff80000019197808 */ /* 0x000fc40001800000 */
[-C--:B------:R-:W-:Y:S02]  /*b490*/  ISETP.GE.AND P5, PT, R3, R154.reuse, PT ;  /* 0x0000009a0300720c */ /* 0x080fe40003fa6270 */
[----:B------:R-:W-:Y:S02]  /*b4a0*/  ISETP.GE.AND P3, PT, R11, R154, PT ;  /* 0x0000009a0b00720c */ /* 0x000fe40003f66270 */
[----:B------:R-:W-:Y:S02]  /*b4b0*/  IADD3 R154, R14, 0x11, RZ ;  /* 0x000000110e9a7810 */ /* 0x000fe40007ffe0ff */
[----:B------:R-:W-:Y:S02]  /*b4c0*/  FSEL R27, R27, -INF , P4 ;  /* 0xff8000001b1b7808 */ /* 0x000fe40002000000 */
[----:B------:R-:W-:Y:S02]  /*b4d0*/  FSEL R28, R28, -INF , P2 ;  /* 0xff8000001c1c7808 */ /* 0x000fe40001000000 */
[----:B------:R-:W-:-:S02]  /*b4e0*/  ISETP.GE.AND P4, PT, R3, R156, PT ;  /* 0x0000009c0300720c */ /* 0x000fc40003f86270 */
[----:B------:R-:W-:Y:S01]  /*b4f0*/  ISETP.GE.AND P2, PT, R11, R156, PT ;  /* 0x0000009c0b00720c */ /* 0x000fe20003f46270 */
[----:B------:R-:W-:Y:S01]  /*b500*/  VIADD R156, R14, 0x18 ;  /* 0x000000180e9c7836 */ /* 0x000fe20000000000 */
[----:B------:R-:W-:Y:S02]  /*b510*/  FSEL R30, R30, -INF , P6 ;  /* 0xff8000001e1e7808 */ /* 0x000fe40003000000 */
[----:B------:R-:W-:Y:S02]  /*b520*/  FSEL R29, R29, -INF , P5 ;  /* 0xff8000001d1d7808 */ /* 0x000fe40002800000 */
[-C--:B------:R-:W-:Y:S02]  /*b530*/  ISETP.GE.AND P6, PT, R3, R154.reuse, PT ;  /* 0x0000009a0300720c */ /* 0x080fe40003fc6270 */
[----:B------:R-:W-:Y:S01]  /*b540*/  ISETP.GE.AND P5, PT, R11, R154, PT ;  /* 0x0000009a0b00720c */ /* 0x000fe20003fa6270 */
[----:B------:R-:W-:Y:S01]  /*b550*/  VIADD R154, R14, 0x19 ;  /* 0x000000190e9a7836 */ /* 0x000fe20000000000 */
[----:B------:R-:W-:-:S02]  /*b560*/  FSEL R31, R31, -INF , P3 ;  /* 0xff8000001f1f7808 */ /* 0x000fc40001800000 */
[----:B------:R-:W-:Y:S02]  /*b570*/  FSEL R32, R32, -INF , P4 ;  /* 0xff80000020207808 */ /* 0x000fe40002000000 */
[-C--:B------:R-:W-:Y:S02]  /*b580*/  ISETP.GE.AND P3, PT, R3, R156.reuse, PT ;  /* 0x0000009c0300720c */ /* 0x080fe40003f66270 */
[----:B------:R-:W-:Y:S02]  /*b590*/  ISETP.GE.AND P4, PT, R11, R156, PT ;  /* 0x0000009c0b00720c */ /* 0x000fe40003f86270 */
[----:B------:R-:W-:Y:S02]  /*b5a0*/  IADD3 R156, R14, 0x20, RZ ;  /* 0x000000200e9c7810 */ /* 0x000fe40007ffe0ff */
[----:B------:R-:W-:Y:S02]  /*b5b0*/  FSEL R34, R34, -INF , P2 ;  /* 0xff80000022227808 */ /* 0x000fe40001000000 */
[----:B------:R-:W-:-:S02]  /*b5c0*/  FSEL R33, R33, -INF , P6 ;  /* 0xff80000021217808 */ /* 0x000fc40003000000 */
[-C--:B------:R-:W-:Y:S02]  /*b5d0*/  ISETP.GE.AND P2, PT, R3, R154.reuse, PT ;  /* 0x0000009a0300720c */ /* 0x080fe40003f46270 */
        /* <DEDUP_REMOVED lines=40> */
[C---:B------:R-:W-:Y:S02]  /*b860*/  ISETP.GE.AND P5, PT, R11.reuse, R154, PT ;  /* 0x0000009a0b00720c */ /* 0x040fe40003fa6270 */
[----:B------:R-:W-:Y:S02]  /*b870*/  IADD3 R154, R14, 0x41, RZ ;  /* 0x000000410e9a7810 */ /* 0x000fe40007ffe0ff */
[----:B------:R-:W-:Y:S02]  /*b880*/  FSEL R52, R52, -INF , P4 ;  /* 0xff80000034347808 */ /* 0x000fe40002000000 */
[----:B------:R-:W-:-:S02]  /*b890*/  ISETP.GE.AND P4, PT, R11, R156, PT ;  /* 0x0000009c0b00720c */ /* 0x000fc40003f86270 */
[----:B------:R-:W-:Y:S02]  /*b8a0*/  FSEL R54, R54, -INF , P2 ;  /* 0xff80000036367808 */ /* 0x000fe40001000000 */
[----:B------:R-:W-:Y:S02]  /*b8b0*/  FSEL R51, R51, -INF , P3 ;  /* 0xff80000033337808 */ /* 0x000fe40001800000 */
[C---:B------:R-:W-:Y:S02]  /*b8c0*/  ISETP.GE.AND P2, PT, R3.reuse, R154, PT ;  /* 0x0000009a0300720c */ /* 0x040fe40003f46270 */
[----:B------:R-:W-:Y:S01]  /*b8d0*/  ISETP.GE.AND P3, PT, R3, R156, PT ;  /* 0x0000009c0300720c */ /* 0x000fe20003f66270 */
[----:B------:R-:W-:Y:S01]  /*b8e0*/  VIADD R156, R14, 0x48 ;  /* 0x000000480e9c7836 */ /* 0x000fe20000000000 */
[----:B------:R-:W-:Y:S02]  /*b8f0*/  FSEL R58, R58, -INF , P4 ;  /* 0xff8000003a3a7808 */ /* 0x000fe40002000000 */
[----:B------:R-:W-:-:S02]  /*b900*/  FSEL R53, R53, -INF , P6 ;  /* 0xff80000035357808 */ /* 0x000fc40003000000 */
[----:B------:R-:W-:Y:S02]  /*b910*/  ISETP.GE.AND P4, PT, R3, R14, PT ;  /* 0x0000000e0300720c */ /* 0x000fe40003f86270 */
[----:B------:R-:W-:Y:S01]  /*b920*/  ISETP.GE.AND P6, PT, R11, R154, PT ;  /* 0x0000009a0b00720c */ /* 0x000fe20003fc6270 */
[----:B------:R-:W-:Y:S01]  /*b930*/  VIADD R154, R14, 0x49 ;  /* 0x000000490e9a7836 */ /* 0x000fe20000000000 */
[----:B------:R-:W-:Y:S02]  /*b940*/  FSEL R57, R57, -INF , P2 ;  /* 0xff80000039397808 */ /* 0x000fe40001000000 */
[----:B------:R-:W-:Y:S02]  /*b950*/  ISETP.GE.AND P2, PT, R11, R14, PT ;  /* 0x0000000e0b00720c */ /* 0x000fe40003f46270 */
[----:B------:R-:W-:Y:S02]  /*b960*/  FSEL R55, R55, -INF , P5 ;  /* 0xff80000037377808 */ /* 0x000fe40002800000 */
[----:B------:R-:W-:-:S02]  /*b970*/  FSEL R56, R56, -INF , P3 ;  /* 0xff80000038387808 */ /* 0x000fc40001800000 */
[-C--:B------:R-:W-:Y:S02]  /*b980*/  ISETP.GE.AND P5, PT, R3, R156.reuse, PT ;  /* 0x0000009c0300720c */ /* 0x080fe40003fa6270 */
[----:B------:R-:W-:Y:S02]  /*b990*/  ISETP.GE.AND P3, PT, R11, R156, PT ;  /* 0x0000009c0b00720c */ /* 0x000fe40003f66270 */
[----:B------:R-:W-:Y:S02]  /*b9a0*/  FSEL R24, R24, -INF , P4 ;  /* 0xff80000018187808 */ /* 0x000fe40002000000 */
[----:B------:R-:W-:Y:S02]  /*b9b0*/  IADD3 R156, R14, 0x50, RZ ;  /* 0x000000500e9c7810 */ /* 0x000fe40007ffe0ff */
[----:B------:R-:W-:Y:S02]  /*b9c0*/  FSEL R59, R59, -INF , P6 ;  /* 0xff8000003b3b7808 */ /* 0x000fe40003000000 */
[----:B------:R-:W-:Y:S01]  /*b9d0*/  FSEL R155, R26, -INF , P2 ;  /* 0xff8000001a9b7808 */ /* 0x000fe20001000000 */
[----:B------:R-:W-:Y:S01]  /*b9e0*/  VIADD R26, R14, 0x51 ;  /* 0x000000510e1a7836 */ /* 0x000fe20000000000 */
[----:B------:R-:W-:-:S02]  /*b9f0*/  ISETP.GE.AND P6, PT, R3, R154, PT ;  /* 0x0000009a0300720c */ /* 0x000fc40003fc6270 */
[----:B------:R-:W-:Y:S02]  /*ba00*/  ISETP.GE.AND P4, PT, R11, R154, PT ;  /* 0x0000009a0b00720c */ /* 0x000fe40003f86270 */
[----:B------:R-:W-:Y:S02]  /*ba10*/  FSEL R60, R60, -INF , P5 ;  /* 0xff8000003c3c7808 */ /* 0x000fe40002800000 */
[----:B------:R-:W-:Y:S02]  /*ba20*/  FMNMX R154, R24, R153, !PT ;  /* 0x00000099189a7209 */ /* 0x000fe40007800000 */
[-C--:B------:R-:W-:Y:S02]  /*ba30*/  ISETP.GE.AND P5, PT, R3, R156.reuse, PT ;  /* 0x0000009c0300720c */ /* 0x080fe40003fa6270 */
[----:B------:R-:W-:Y:S02]  /*ba40*/  ISETP.GE.AND P2, PT, R11, R156, PT ;  /* 0x0000009c0b00720c */ /* 0x000fe40003f46270 */
        /* <DEDUP_REMOVED lines=26> */
[----:B------:R-:W-:Y:S02]  /*bbf0*/  FSEL R62, R62, -INF , P3 ;  /* 0xff8000003e3e7808 */ /* 0x000fe40001800000 */
[----:B------:R-:W-:Y:S02]  /*bc00*/  FSEL R61, R61, -INF , P6 ;  /* 0xff8000003d3d7808 */ /* 0x000fe40003000000 */
[-C--:B------:R-:W-:Y:S02]  /*bc10*/  ISETP.GE.AND P3, PT, R3, R26.reuse, PT ;  /* 0x0000001a0300720c */ /* 0x080fe40003f66270 */
[----:B------:R-:W-:Y:S01]  /*bc20*/  ISETP.GE.AND P6, PT, R11, R26, PT ;  /* 0x0000001a0b00720c */ /* 0x000fe20003fc6270 */
[----:B------:R-:W-:Y:S01]  /*bc30*/  VIADD R26, R14, 0x58 ;  /* 0x000000580e1a7836 */ /* 0x000fe20000000000 */
[----:B------:R-:W-:-:S02]  /*bc40*/  FMNMX R19, R51, R156, !PT ;  /* 0x0000009c33137209 */ /* 0x000fc40007800000 */
[----:B------:R-:W-:Y:S02]  /*bc50*/  FMNMX R154, R52, R17, !PT ;  /* 0x00000011349a7209 */ /* 0x000fe40007800000 */
[----:B------:R-:W-:Y:S02]  /*bc60*/  FMNMX R156, R54, R19, !PT ;  /* 0x00000013369c7209 */ /* 0x000fe40007800000 */
[----:B------:R-:W-:Y:S02]  /*bc70*/  FSEL R63, R63, -INF , P4 ;  /* 0xff8000003f3f7808 */ /* 0x000fe40002000000 */
[----:B------:R-:W-:Y:S02]  /*bc80*/  FSEL R64, R64, -INF , P5 ;  /* 0xff80000040407808 */ /* 0x000fe40002800000 */
[-C--:B------:R-:W-:Y:S02]  /*bc90*/  ISETP.GE.AND P4, PT, R3, R26.reuse, PT ;  /* 0x0000001a0300720c */ /* 0x080fe40003f86270 */
[----:B------:R-:W-:-:S02]  /*bca0*/  ISETP.GE.AND P5, PT, R11, R26, PT ;  /* 0x0000001a0b00720c */ /* 0x000fc40003fa6270 */
[----:B------:R-:W-:Y:S02]  /*bcb0*/  FMNMX R17, R53, R154, !PT ;  /* 0x0000009a35117209 */ /* 0x000fe40007800000 */
[----:B------:R-:W-:Y:S02]  /*bcc0*/  IADD3 R26, R14, 0x59, RZ ;  /* 0x000000590e1a7810 */ /* 0x000fe40007ffe0ff */
[----:B------:R-:W-:Y:S02]  /*bcd0*/  FMNMX R19, R55, R156, !PT ;  /* 0x0000009c37137209 */ /* 0x000fe40007800000 */
[----:B------:R-:W-:Y:S02]  /*bce0*/  FSEL R66, R66, -INF , P2 ;  /* 0xff80000042427808 */ /* 0x000fe40001000000 */
[----:B------:R-:W-:Y:S02]  /*bcf0*/  FSEL R65, R65, -INF , P3 ;  /* 0xff80000041417808 */ /* 0x000fe40001800000 */
[----:B------:R-:W-:-:S02]  /*bd00*/  FMNMX R154, R56, R17, !PT ;  /* 0x00000011389a7209 */ /* 0x000fc40007800000 */
[-C--:B------:R-:W-:Y:S02]  /*bd10*/  ISETP.GE.AND P2, PT, R3, R26.reuse, PT ;  /* 0x0000001a0300720c */ /* 0x080fe40003f46270 */
[----:B------:R-:W-:Y:S01]  /*bd20*/  ISETP.GE.AND P3, PT, R11, R26, PT ;  /* 0x0000001a0b00720c */ /* 0x000fe20003f66270 */
[----:B------:R-:W-:Y:S01]  /*bd30*/  VIADD R26, R14, 0x60 ;  /* 0x000000600e1a7836 */ /* 0x000fe20000000000 */
[----:B------:R-:W-:Y:S02]  /*bd40*/  FMNMX R156, R58, R19, !PT ;  /* 0x000000133a9c7209 */ /* 0x000fe40007800000 */
[----:B------:R-:W-:Y:S02]  /*bd50*/  FMNMX R17, R57, R154, !PT ;  /* 0x0000009a39117209 */ /* 0x000fe40007800000 */
[----:B------:R-:W-:Y:S02]  /*bd60*/  FSEL R67, R67, -INF , P6 ;  /* 0xff80000043437808 */ /* 0x000fe40003000000 */
[----:B------:R-:W-:-:S02]  /*bd70*/  FSEL R68, R68, -INF , P4 ;  /* 0xff80000044447808 */ /* 0x000fc40002000000 */
[----:B------:R-:W-:Y:S02]  /*bd80*/  FMNMX R19, R59, R156, !PT ;  /* 0x0000009c3b137209 */ /* 0x000fe40007800000 */
[-C--:B------:R-:W-:Y:S02]  /*bd90*/  ISETP.GE.AND P6, PT, R3, R26.reuse, PT ;  /* 0x0000001a0300720c */ /* 0x080fe40003fc6270 */
[----:B------:R-:W-:Y:S01]  /*bda0*/  ISETP.GE.AND P4, PT, R11, R26, PT ;  /* 0x0000001a0b00720c */ /* 0x000fe20003f86270 */
[----:B------:R-:W-:Y:S01]  /*bdb0*/  VIADD R26, R14, 0x61 ;  /* 0x000000610e1a7836 */ /* 0x000fe20000000000 */
[----:B------:R-:W-:Y:S02]  /*bdc0*/  FMNMX R154, R60, R17, !PT ;  /* 0x000000113c9a7209 */ /* 0x000fe40007800000 */
[----:B------:R-:W-:Y:S02]  /*bdd0*/  FMNMX R156, R62, R19, !PT ;  /* 0x000000133e9c7209 */ /* 0x000fe40007800000 */
[----:B------:R-:W-:-:S02]  /*bde0*/  FSEL R70, R70, -INF , P5 ;  /* 0xff80000046467808 */ /* 0x000fc40002800000 */
[----:B------:R-:W-:Y:S02]  /*bdf0*/  FSEL R69, R69, -INF , P2 ;  /* 0xff80000045457808 */ /* 0x000fe40001000000 */
[----:B------:R-:W-:Y:S02]  /*be00*/  FMNMX R17, R61, R154, !PT ;  /* 0x0000009a3d117209 */ /* 0x000fe40007800000 */
[-C--:B------:R-:W-:Y:S02]  /*be10*/  ISETP.GE.AND P5, PT, R3, R26.reuse, PT ;  /* 0x0000001a0300720c */ /* 0x080fe40003fa6270 */
[----:B------:R-:W-:Y:S02]  /*be20*/  ISETP.GE.AND P2, PT, R11, R26, PT ;  /* 0x0000001a0b00720c */ /* 0x000fe40003f46270 */
[----:B------:R-:W-:Y:S02]  /*be30*/  IADD3 R26, R14, 0x68, RZ ;  /* 0x000000680e1a7810 */ /* 0x000fe40007ffe0ff */
        /* <DEDUP_REMOVED lines=46> */
[----:B------:R-:W-:Y:S02]  /*c120*/  FMNMX R26, R80, R17, !PT ;  /* 0x00000011501a7209 */ /* 0x000fe40007800000 */
[----:B------:R-:W-:-:S02]  /*c130*/  FSEL R83, R83, -INF , P4 ;  /* 0xff80000053537808 */ /* 0x000fc40002000000 */
[----:B------:R-:W-:Y:S02]  /*c140*/  FMNMX R154, R82, R19, !PT ;  /* 0x00000013529a7209 */ /* 0x000fe40007800000 */
[----:B------:R-:W-:Y:S02]  /*c150*/  FSEL R84, R84, -INF , P5 ;  /* 0xff80000054547808 */ /* 0x000fe40002800000 */
[----:B------:R-:W-:Y:S02]  /*c160*/  FMNMX R17, R81, R26, !PT ;  /* 0x0000001a51117209 */ /* 0x000fe40007800000 */
[----:B------:R-:W-:Y:S02]  /*c170*/  FSEL R86, R86, -INF , P2 ;  /* 0xff80000056567808 */ /* 0x000fe40001000000 */
[----:B------:R-:W-:Y:S02]  /*c180*/  FMNMX R19, R83, R154, !PT ;  /* 0x0000009a53137209 */ /* 0x000fe40007800000 */
[----:B------:R-:W-:-:S02]  /*c190*/  FSEL R85, R85, -INF , P3 ;  /* 0xff80000055557808 */ /* 0x000fc40001800000 */
[----:B------:R-:W-:Y:S02]  /*c1a0*/  FMNMX R26, R84, R17, !PT ;  /* 0x00000011541a7209 */ /* 0x000fe40007800000 */
[----:B------:R-:W-:Y:S02]  /*c1b0*/  FSEL R87, R87, -INF , P6 ;  /* 0xff80000057577808 */ /* 0x000fe40003000000 */
[----:B------:R-:W-:Y:S02]  /*c1c0*/  FMNMX R154, R86, R19, !PT ;  /* 0x00000013569a7209 */ /* 0x000fe40007800000 */
[----:B------:R-:W-:Y:S02]  /*c1d0*/  FMNMX R26, R85, R26, !PT ;  /* 0x0000001a551a7209 */ /* 0x000fe40007800000 */
[----:B------:R-:W-:Y:S02]  /*c1e0*/  FMNMX R154, R87, R154, !PT ;  /* 0x0000009a579a7209 */ /* 0x000fe40007800000 */
[----:B------:R-:W-:Y:S01]  /*c1f0*/  IADD3 R15, R15, 0x1, RZ ;  /* 0x000000010f0f7810 */ /* 0x000fe20007ffe0ff */
[----:B------:R-:W1:Y:S04]  /*c200*/  SHFL.BFLY PT, R17, R26, 0x1, 0x1f ;  /* 0x0c201f001a117f89 */ /* 0x000e6800000e0000 */
[----:B------:R-:W2:Y:S01]  /*c210*/  SHFL.BFLY PT, R19, R154, 0x1, 0x1f ;  /* 0x0c201f009a137f89 */ /* 0x000ea200000e0000 */
[----:B-1----:R-:W-:-:S02]  /*c220*/  FMNMX R156, R26, R17, !PT ;  /* 0x000000111a9c7209 */ /* 0x002fc40007800000 */
[----:B--2---:R-:W-:Y:S01]  /*c230*/  FMNMX R158, R154, R19, !PT ;  /* 0x000000139a9e7209 */ /* 0x004fe20007800000 */
[C---:B------:R-:W-:Y:S02]  /*c240*/  IMAD R154, R7.reuse, 0x8, R18 ;  /* 0x00000008079a7824 */ /* 0x040fe400078e0212 */
[----:B------:R-:W1:Y:S01]  /*c250*/  SHFL.BFLY PT, R19, R156, 0x2, 0x1f ;  /* 0x0c401f009c137f89 */ /* 0x000e6200000e0000 */
[----:B------:R-:W-:-:S03]  /*c260*/  VIADD R7, R7, 0x1 ;  /* 0x0000000107077836 */ /* 0x000fc60000000000 */
[----:B------:R-:W2:Y:S01]  /*c270*/  SHFL.BFLY PT, R17, R158, 0x2, 0x1f ;  /* 0x0c401f009e117f89 */ /* 0x000ea200000e0000 */
[----:B------:R-:W-:-:S04]  /*c280*/  PRMT R154, RZ, 0x654, R154 ;  /* 0x00000654ff9a7816 */ /* 0x000fc8000000009a */
[----:B------:R3:W-:Y:S01]  /*c290*/  SYNCS.ARRIVE.TRANS64.RED.A1T0 RZ, [R154+URZ], RZ ;  /* 0x000000ff9aff79a7 */ /* 0x0007e2000810043f */
[----:B-1----:R-:W-:Y:S02]  /*c2a0*/  FMNMX R19, R156, R19, !PT ;  /* 0x000000139c137209 */ /* 0x002fe40007800000 */
[----:B--2---:R-:W-:Y:S02]  /*c2b0*/  FMNMX R17, R158, R17, !PT ;  /* 0x000000119e117209 */ /* 0x004fe40007800000 */
[----:B------:R-:W-:Y:S02]  /*c2c0*/  FSETP.NEU.AND P2, PT, R19, -INF , PT ;  /* 0xff8000001300780b */ /* 0x000fe40003f4d000 */
[----:B------:R-:W-:Y:S02]  /*c2d0*/  FSETP.NEU.AND P3, PT, R17, -INF , PT ;  /* 0xff8000001100780b */ /* 0x000fe40003f6d000 */
[----:B------:R-:W-:Y:S02]  /*c2e0*/  FSEL R157, R19, RZ, P2 ;  /* 0x000000ff139d7208 */ /* 0x000fe40001000000 */
[----:B------:R-:W-:-:S02]  /*c2f0*/  FSEL R159, R17, RZ, P3 ;  /* 0x000000ff119f7208 */ /* 0x000fc40001800000 */
[----:B------:R-:W-:Y:S01]  /*c300*/  ISETP.NE.AND P2, PT, R15, 0x4, PT ;  /* 0x000000040f00780c */ /* 0x000fe20003f45270 */
[----:B------:R-:W-:Y:S02]  /*c310*/  FADD R26, -R157, R153 ;  /* 0x000000999d1a7221 */ /* 0x000fe40000000100 */
[----:B------:R-:W-:Y:S01]  /*c320*/  FADD R152, -R159, R152 ;  /* 0x000000989f987221 */ /* 0x000fe20000000100 */
[----:B------:R-:W-:Y:S01]  /*c330*/  SEL R161, RZ, 0x1, P2 ;  /* 0x00000001ffa17807 */ /* 0x000fe20001000000 */
[----:B------:R-:W-:Y:S01]  /*c340*/  FMUL R26, R26, UR6 ;  /* 0x000000061a1a7c20 */ /* 0x000fe20008400000 */
[----:B------:R-:W-:Y:S01]  /*c350*/  SEL R15, R15, RZ, P2 ;  /* 0x000000ff0f0f7207 */ /* 0x000fe20001000000 */
[----:B------:R-:W-:Y:S01]  /*c360*/  FMUL R152, R152, UR6 ;  /* 0x0000000698987c20 */ /* 0x000fe20008400000 */
[----:B------:R-:W-:Y:S02]  /*c370*/  LOP3.LUT R4, R4, R161, RZ, 0x3c, !PT ;  /* 0x000000a104047212 */ /* 0x000fe400078e3cff */
[----:B------:R-:W-:-:S02]  /*c380*/  FSETP.GEU.AND P3, PT, R26, -126, PT ;  /* 0xc2fc00001a00780b */ /* 0x000fc40003f6e000 */
[----:B------:R-:W-:Y:S02]  /*c390*/  FSETP.GEU.AND P4, PT, R152, -126, PT ;  /* 0xc2fc00009800780b */ /* 0x000fe40003f8e000 */
[----:B------:R-:W-:Y:S02]  /*c3a0*/  ISETP.NE.AND P2, PT, R7, 0x4, PT ;  /* 0x000000040700780c */ /* 0x000fe40003f45270 */
[----:B------:R-:W-:-:S07]  /*c3b0*/  LEA R161, R15, R2, 0x3 ;  /* 0x000000020fa17211 */ /* 0x000fce00078e18ff */
[----:B------:R-:W-:Y:S02]  /*c3c0*/  @!P3 FMUL R26, R26, 0.5 ;  /* 0x3f0000001a1ab820 */ /* 0x000fe40000400000 */
[----:B------:R-:W-:-:S04]  /*c3d0*/  @!P4 FMUL R152, R152, 0.5 ;  /* 0x3f0000009898c820 */ /* 0x000fc80000400000 */
[----:B------:R-:W1:Y:S08]  /*c3e0*/  MUFU.EX2 R26, R26 ;  /* 0x0000001a001a7308 */ /* 0x000e700000000800 */
[----:B------:R2:W4:Y:S01]  /*c3f0*/  MUFU.EX2 R153, R152 ;  /* 0x0000009800997308 */ /* 0x0005220000000800 */
[----:B-1----:R-:W-:Y:S01]  /*c400*/  @!P3 FMUL R26, R26, R26 ;  /* 0x0000001a1a1ab220 */ /* 0x002fe20000400000 */
[----:B--2---:R-:W-:-:S03]  /*c410*/  SHF.L.U32 R152, R4, 0x1f, RZ ;  /* 0x0000001f04987819 */ /* 0x004fc600000006ff */
[-C--:B------:R-:W-:Y:S01]  /*c420*/  FMUL R136, R136, R26.reuse ;  /* 0x0000001a88887220 */ /* 0x080fe20000400000 */
[-C--:B------:R-:W-:Y:S01]  /*c430*/  FMUL R137, R137, R26.reuse ;  /* 0x0000001a89897220 */ /* 0x080fe20000400000 */
[-C--:B------:R-:W-:Y:S01]  /*c440*/  FMUL R140, R140, R26.reuse ;  /* 0x0000001a8c8c7220 */ /* 0x080fe20000400000 */
[-C--:B------:R-:W-:Y:S01]  /*c450*/  FMUL R141, R141, R26.reuse ;  /* 0x0000001a8d8d7220 */ /* 0x080fe20000400000 */
[----:B----4-:R-:W-:Y:S01]  /*c460*/  @!P4 FMUL R153, R153, R153 ;  /* 0x000000999999c220 */ /* 0x010fe20000400000 */
        /* <DEDUP_REMOVED lines=51> */
[----:B---3--:R-:W-:-:S07]  /*c7a0*/  FMUL R95, R95, R153 ;  /* 0x000000995f5f7220 */ /* 0x008fce0000400000 */
.L_x_45:
[----:B-1----:R1:W2:Y:S02]  /*c7b0*/  SYNCS.PHASECHK.TRANS64.TRYWAIT P3, [R161+URZ+0x1f800], R152 ;  /* 0x01f80098a10075a7 */ /* 0x0022a4000806017f */
[----:B--2---:R-:W-:Y:S05]  /*c7c0*/  @!P3 NANOSLEEP.SYNCS 0x989680 ;  /* 0x009896800000b95d */ /* 0x004fea0003900000 */
[----:B------:R-:W2:Y:S02]  /*c7d0*/  @!P3 SYNCS.PHASECHK.TRANS64 P3, [R161+URZ+0x1f800], R152 ;  /* 0x01f80098a100b5a7 */ /* 0x000ea4000806007f */
[----:B--2---:R-:W-:Y:S05]  /*c7e0*/  @!P3 BRA `(.L_x_45) ;  /* 0xfffffffc00f0b947 */ /* 0x004fea000383ffff */
[----:B------:R-:W-:Y:S05]  /*c7f0*/  BSYNC B0 ;  /* 0x0000000000007941 */ /* 0x000fea0003800000 */
.L_x_44:
[----:B-1----:R-:W1:Y:S01]  /*c800*/  LDC R152, c[0x0][0x604] ;  /* 0x00018100ff987b82 */ /* 0x002e620000000800 */
[----:B------:R-:W-:Y:S01]  /*c810*/  IMAD.U32 R162, RZ, RZ, UR41 ;  /* 0x00000029ffa27e24 */ /* 0x000fe2000f8e00ff */
[----:B------:R-:W-:Y:S01]  /*c820*/  MOV R163, 0xc0000010 ;  /* 0xc000001000a37802 */ /* 0x000fe20000000f00 */
[----:B------:R-:W-:Y:S01]  /*c830*/  IMAD.MOV.U32 R161, RZ, RZ, -0x3ffffff0 ;  /* 0xc0000010ffa17424 */ /* 0x000fe200078e00ff */
[----:B------:R-:W-:Y:S05]  /*c840*/  WARPSYNC.ALL ;  /* 0x0000000000007948 */ /* 0x000fea0003800000 */
[----:B------:R-:W-:Y:S01]  /*c850*/  IMAD R162, R15, 0x700, R162 ;  /* 0x000007000fa27824 */ /* 0x000fe200078e02a2 */
[----:B------:R-:W-:Y:S01]  /*c860*/  R2UR UR7, R163 ;  /* 0x00000000a30772ca */ /* 0x000fe200000e0000 */
[----:B------:R-:W-:Y:S01]  /*c870*/  IMAD.MOV.U32 R165, RZ, RZ, -0x3ffffff0 ;  /* 0xc0000010ffa57424 */ /* 0x000fe200078e00ff */
[----:B------:R-:W-:Y:S01]  /*c880*/  R2UR UR9, R161 ;  /* 0x00000000a10972ca */ /* 0x000fe200000e0000 */
[C---:B------:R-:W-:Y:S01]  /*c890*/  VIADD R160, R162.reuse, 0x240 ;  /* 0x00000240a2a07836 */ /* 0x040fe20000000000 */
[C---:B------:R-:W-:Y:S01]  /*c8a0*/  R2UR UR6, R162.reuse ;  /* 0x00000000a20672ca */ /* 0x040fe200000e0000 */
[----:B------:R-:W-:-:S02]  /*c8b0*/  VIADD R164, R162, 0x640 ;  /* 0x00000640a2a47836 */ /* 0x000fc40000000000 */
[----:B------:R-:W-:Y:S01]  /*c8c0*/  IMAD.MOV.U32 R163, RZ, RZ, -0x3ffffff0 ;  /* 0xc0000010ffa37424 */ /* 0x000fe200078e00ff */
[----:B------:R-:W-:Y:S01]  /*c8d0*/  R2UR UR8, R160 ;  /* 0x00000000a00872ca */ /* 0x000fe200000e0000 */
[----:B-1----:R-:W-:-:S04]  /*c8e0*/  FMUL R157, R157, R152 ;  /* 0x000000989d9d7220 */ /* 0x002fc80000400000 */
[-CC-:B------:R-:W-:Y:S01]  /*c8f0*/  FFMA R158, R24, R152.reuse, -R157.reuse ;  /* 0x00000098189e7223 */ /* 0x180fe2000000089d */
[-CC-:B------:R-:W-:Y:S01]  /*c900*/  FFMA R24, R25, R152.reuse, -R157.reuse ;  /* 0x0000009819187223 */ /* 0x180fe2000000089d */
[-C--:B------:R-:W-:Y:S01]  /*c910*/  FMUL R25, R159, R152.reuse ;  /* 0x000000989f197220 */ /* 0x080fe20000400000 */
[-CC-:B------:R-:W-:Y:S01]  /*c920*/  FFMA R154, R28, R152.reuse, -R157.reuse ;  /* 0x000000981c9a7223 */ /* 0x180fe2000000089d */
[-C--:B------:R-:W-:Y:S01]  /*c930*/  FFMA R29, R29, R152.reuse, -R157 ;  /* 0x000000981d1d7223 */ /* 0x080fe2000000089d */
[----:B------:R-:W-:Y:S01]  /*c940*/  FSETP.GEU.AND P5, PT, R158, -126, PT ;  /* 0xc2fc00009e00780b */ /* 0x000fe20003fae000 */
[-CC-:B------:R-:W-:Y:S01]  /*c950*/  FFMA R27, R27, R152.reuse, -R25.reuse ;  /* 0x000000981b1b7223 */ /* 0x180fe20000000819 */
[-CC-:B------:R-:W-:Y:S01]  /*c960*/  FFMA R156, R155, R152.reuse, -R25.reuse ;  /* 0x000000989b9c7223 */ /* 0x180fe20000000819 */
[----:B------:R-:W-:Y:S01]  /*c970*/  FSETP.GEU.AND P6, PT, R24, -126, PT ;  /* 0xc2fc00001800780b */ /* 0x000fe20003fce000 */
[-CC-:B------:R-:W-:Y:S01]  /*c980*/  FFMA R30, R30, R152.reuse, -R25.reuse ;  /* 0x000000981e1e7223 */ /* 0x180fe20000000819 */
[-CC-:B------:R-:W-:Y:S01]  /*c990*/  FFMA R31, R31, R152.reuse, -R25.reuse ;  /* 0x000000981f1f7223 */ /* 0x180fe20000000819 */
[----:B------:R-:W-:Y:S01]  /*c9a0*/  FSETP.GEU.AND P4, PT, R27, -126, PT ;  /* 0xc2fc00001b00780b */ /* 0x000fe20003f8e000 */
[-CC-:B------:R-:W-:Y:S01]  /*c9b0*/  FFMA R34, R34, R152.reuse, -R25.reuse ;  /* 0x0000009822227223 */ /* 0x180fe20000000819 */
[----:B------:R-:W-:Y:S01]  /*c9c0*/  FSETP.GEU.AND P3, PT, R156, -126, PT ;  /* 0xc2fc00009c00780b */ /* 0x000fe20003f6e000 */
[-CC-:B------:R-:W-:Y:S01]  /*c9d0*/  FFMA R35, R35, R152.reuse, -R25.reuse ;  /* 0x0000009823237223 */ /* 0x180fe20000000819 */
[-CC-:B------:R-:W-:Y:S01]  /*c9e0*/  FFMA R38, R38, R152.reuse, -R25.reuse ;  /* 0x0000009826267223 */ /* 0x180fe20000000819 */
[-CC-:B------:R-:W-:Y:S01]  /*c9f0*/  FFMA R39, R39, R152.reuse, -R25.reuse ;  /* 0x0000009827277223 */ /* 0x180fe20000000819 */
[-CC-:B------:R-:W-:Y:S01]  /*ca00*/  FFMA R42, R42, R152.reuse, -R25.reuse ;  /* 0x000000982a2a7223 */ /* 0x180fe20000000819 */
[----:B------:R-:W-:Y:S01]  /*ca10*/  @!P5 FMUL R158, R158, 0.5 ;  /* 0x3f0000009e9ed820 */ /* 0x000fe20000400000 */
[-CC-:B------:R-:W-:Y:S01]  /*ca20*/  FFMA R43, R43, R152.reuse, -R25.reuse ;  /* 0x000000982b2b7223 */ /* 0x180fe20000000819 */
[-CC-:B------:R-:W-:Y:S01]  /*ca30*/  FFMA R46, R46, R152.reuse, -R25.reuse ;  /* 0x000000982e2e7223 */ /* 0x180fe20000000819 */
[----:B------:R-:W-:Y:S01]  /*ca40*/  @!P6 FMUL R24, R24, 0.5 ;  /* 0x3f0000001818e820 */ /* 0x000fe20000400000 */
[----:B------:R-:W1:Y:S01]  /*ca50*/  MUFU.EX2 R155, R158 ;  /* 0x0000009e009b7308 */ /* 0x000e620000000800 */
[-CC-:B------:R-:W-:Y:S01]  /*ca60*/  FFMA R47, R47, R152.reuse, -R25.reuse ;  /* 0x000000982f2f7223 */ /* 0x180fe20000000819 */
[----:B------:R-:W-:Y:S01]  /*ca70*/  @!P4 FMUL R27, R27, 0.5 ;  /* 0x3f0000001b1bc820 */ /* 0x000fe20000400000 */
[-CC-:B------:R-:W-:Y:S01]  /*ca80*/  FFMA R50, R50, R152.reuse, -R25.reuse ;  /* 0x0000009832327223 */ /* 0x180fe20000000819 */
[----:B------:R-:W-:Y:S01]  /*ca90*/  @!P3 FMUL R156, R156, 0.5 ;  /* 0x3f0000009c9cb820 */ /* 0x000fe20000400000 */
[-CC-:B------:R-:W-:Y:S01]  /*caa0*/  FFMA R51, R51, R152.reuse, -R25.reuse ;  /* 0x0000009833337223 */ /* 0x180fe20000000819 */
[-CC-:B------:R-:W-:Y:S01]  /*cab0*/  FFMA R54, R54, R152.reuse, -R25.reuse ;  /* 0x0000009836367223 */ /* 0x180fe20000000819 */
[-CC-:B------:R-:W-:Y:S01]  /*cac0*/  FFMA R55, R55, R152.reuse, -R25.reuse ;  /* 0x0000009837377223 */ /* 0x180fe20000000819 */
[----:B------:R-:W2:Y:S01]  /*cad0*/  MUFU.EX2 R24, R24 ;  /* 0x0000001800187308 */ /* 0x000ea20000000800 */
[-CC-:B------:R-:W-:Y:S01]  /*cae0*/  FFMA R58, R58, R152.reuse, -R25.reuse ;  /* 0x000000983a3a7223 */ /* 0x180fe20000000819 */
[-CC-:B------:R-:W-:Y:S01]  /*caf0*/  FFMA R59, R59, R152.reuse, -R25.reuse ;  /* 0x000000983b3b7223 */ /* 0x180fe20000000819 */
[-CC-:B------:R-:W-:Y:S01]  /*cb00*/  FFMA R62, R62, R152.reuse, -R25.reuse ;  /* 0x000000983e3e7223 */ /* 0x180fe20000000819 */
[-CC-:B------:R-:W-:Y:S01]  /*cb10*/  FFMA R63, R63, R152.reuse, -R25.reuse ;  /* 0x000000983f3f7223 */ /* 0x180fe20000000819 */
[-CC-:B------:R-:W-:Y:S01]  /*cb20*/  FFMA R66, R66, R152.reuse, -R25.reuse ;  /* 0x0000009842427223 */ /* 0x180fe20000000819 */
[-CC-:B------:R-:W-:Y:S01]  /*cb30*/  FFMA R67, R67, R152.reuse, -R25.reuse ;  /* 0x0000009843437223 */ /* 0x180fe20000000819 */
[-CC-:B------:R-:W-:Y:S01]  /*cb40*/  FFMA R70, R70, R152.reuse, -R25.reuse ;  /* 0x0000009846467223 */ /* 0x180fe20000000819 */
[----:B------:R-:W3:Y:S01]  /*cb50*/  MUFU.EX2 R28, R156 ;  /* 0x0000009c001c7308 */ /* 0x000ee20000000800 */
[----:B-1----:R-:W-:Y:S01]  /*cb60*/  @!P5 FMUL R155, R155, R155 ;  /* 0x0000009b9b9bd220 */ /* 0x002fe20000400000 */
[----:B------:R-:W-:Y:S01]  /*cb70*/  FSETP.GEU.AND P5, PT, R154, -126, PT ;  /* 0xc2fc00009a00780b */ /* 0x000fe20003fae000 */
[-CC-:B------:R-:W-:Y:S01]  /*cb80*/  FFMA R71, R71, R152.reuse, -R25.reuse ;  /* 0x0000009847477223 */ /* 0x180fe20000000819 */
[-CC-:B------:R-:W-:Y:S01]  /*cb90*/  FFMA R74, R74, R152.reuse, -R25.reuse ;  /* 0x000000984a4a7223 */ /* 0x180fe20000000819 */
[-CC-:B------:R-:W-:Y:S01]  /*cba0*/  FFMA R75, R75, R152.reuse, -R25.reuse ;  /* 0x000000984b4b7223 */ /* 0x180fe20000000819 */
[-CC-:B------:R-:W-:Y:S01]  /*cbb0*/  FFMA R78, R78, R152.reuse, -R25.reuse ;  /* 0x000000984e4e7223 */ /* 0x180fe20000000819 */
[--C-:B------:R-:W-:Y:S01]  /*cbc0*/  FFMA R79, R79, R152, -R25.reuse ;  /* 0x000000984f4f7223 */ /* 0x100fe20000000819 */
[----:B------:R-:W1:Y:S01]  /*cbd0*/  MUFU.EX2 R27, R27 ;  /* 0x0000001b001b7308 */ /* 0x000e620000000800 */
[----:B--2---:R-:W-:Y:S01]  /*cbe0*/  @!P6 FMUL R24, R24, R24 ;  /* 0x000000181818e220 */ /* 0x004fe20000400000 */
[----:B------:R-:W-:Y:S01]  /*cbf0*/  FSETP.GEU.AND P6, PT, R29, -126, PT ;  /* 0xc2fc00001d00780b */ /* 0x000fe20003fce000 */
[-CC-:B------:R-:W-:Y:S01]  /*cc00*/  FFMA R82, R82, R152.reuse, -R25.reuse ;  /* 0x0000009852527223 */ /* 0x180fe20000000819 */
[-CC-:B------:R-:W-:Y:S01]  /*cc10*/  FFMA R83, R83, R152.reuse, -R25.reuse ;  /* 0x0000009853537223 */ /* 0x180fe20000000819 */
[-CC-:B------:R-:W-:Y:S01]  /*cc20*/  FFMA R86, R86, R152.reuse, -R25.reuse ;  /* 0x0000009856567223 */ /* 0x180fe20000000819 */
[----:B------:R-:W-:Y:S01]  /*cc30*/  FFMA R87, R87, R152, -R25 ;  /* 0x0000009857577223 */ /* 0x000fe20000000819 */
[----:B------:R-:W-:Y:S01]  /*cc40*/  @!P5 FMUL R154, R154, 0.5 ;  /* 0x3f0000009a9ad820 */ /* 0x000fe20000400000 */
[----:B------:R-:W-:Y:S01]  /*cc50*/  FFMA R25, R26, R13, R155 ;  /* 0x0000000d1a197223 */ /* 0x000fe2000000009b */
[----:B---3--:R-:W-:Y:S01]  /*cc60*/  @!P3 FMUL R28, R28, R28 ;  /* 0x0000001c1c1cb220 */ /* 0x008fe20000400000 */
[----:B------:R-:W-:Y:S01]  /*cc70*/  FSETP.GEU.AND P3, PT, R30, -126, PT ;  /* 0xc2fc00001e00780b */ /* 0x000fe20003f6e000 */
[--C-:B------:R-:W-:Y:S01]  /*cc80*/  FFMA R32, R32, R152, -R157.reuse ;  /* 0x0000009820207223 */ /* 0x100fe2000000089d */
[----:B------:R-:W-:Y:S01]  /*cc90*/  FADD R25, R25, R24 ;  /* 0x0000001819197221 */ /* 0x000fe20000000000 */
[----:B------:R-:W2:Y:S01]  /*cca0*/  MUFU.EX2 R154, R154 ;  /* 0x0000009a009a7308 */ /* 0x000ea20000000800 */
[----:B------:R-:W-:Y:S01]  /*ccb0*/  FFMA R26, R153, R12, R28 ;  /* 0x0000000c991a7223 */ /* 0x000fe2000000001c */
[----:B------:R-:W-:Y:S01]  /*ccc0*/  @!P6 FMUL R29, R29, 0.5 ;  /* 0x3f0000001d1de820 */ /* 0x000fe20000400000 */
[----:B------:R-:W-:Y:S01]  /*ccd0*/  F2FP.BF16.F32.PACK_AB R24, R24, R155 ;  /* 0x0000009b1818723e */ /* 0x000fe200000010ff */
[----:B-1----:R-:W-:Y:S01]  /*cce0*/  @!P4 FMUL R27, R27, R27 ;  /* 0x0000001b1b1bc220 */ /* 0x002fe20000400000 */
[----:B------:R-:W-:Y:S01]  /*ccf0*/  FSETP.GEU.AND P4, PT, R31, -126, PT ;  /* 0xc2fc00001f00780b */ /* 0x000fe20003f8e000 */
[-CC-:B------:R-:W-:Y:S01]  /*cd00*/  FFMA R33, R33, R152.reuse, -R157.reuse ;  /* 0x0000009821217223 */ /* 0x180fe2000000089d */
[-C--:B------:R-:W-:Y:S01]  /*cd10*/  FFMA R36, R36, R152.reuse, -R157 ;  /* 0x0000009824247223 */ /* 0x080fe2000000089d */
[----:B------:R-:W1:Y:S01]  /*cd20*/  MUFU.EX2 R29, R29 ;  /* 0x0000001d001d7308 */ /* 0x000e620000000800 */
[----:B------:R-:W-:Y:S01]  /*cd30*/  FADD R155, R26, R27 ;  /* 0x0000001b1a9b7221 */ /* 0x000fe20000000000 */
[----:B------:R-:W-:Y:S01]  /*cd40*/  @!P3 FMUL R30, R30, 0.5 ;  /* 0x3f0000001e1eb820 */ /* 0x000fe20000400000 */
[-CC-:B------:R-:W-:Y:S01]  /*cd50*/  FFMA R37, R37, R152.reuse, -R157.reuse ;  /* 0x0000009825257223 */ /* 0x180fe2000000089d */
[-CC-:B------:R-:W-:Y:S01]  /*cd60*/  FFMA R40, R40, R152.reuse, -R157.reuse ;  /* 0x0000009828287223 */ /* 0x180fe2000000089d */
[-CC-:B------:R-:W-:Y:S01]  /*cd70*/  FFMA R41, R41, R152.reuse, -R157.reuse ;  /* 0x0000009829297223 */ /* 0x180fe2000000089d */
[-CC-:B------:R-:W-:Y:S01]  /*cd80*/  FFMA R44, R44, R152.reuse, -R157.reuse ;  /* 0x000000982c2c7223 */ /* 0x180fe2000000089d */
[--C-:B------:R-:W-:Y:S01]  /*cd90*/  FFMA R45, R45, R152, -R157.reuse ;  /* 0x000000982d2d7223 */ /* 0x100fe2000000089d */
[----:B------:R-:W3:Y:S01]  /*cda0*/  MUFU.EX2 R30, R30 ;  /* 0x0000001e001e7308 */ /* 0x000ee20000000800 */
[----:B--2---:R-:W-:Y:S01]  /*cdb0*/  @!P5 FMUL R154, R154, R154 ;  /* 0x0000009a9a9ad220 */ /* 0x004fe20000400000 */
[----:B------:R-:W-:Y:S01]  /*cdc0*/  @!P4 FMUL R31, R31, 0.5 ;  /* 0x3f0000001f1fc820 */ /* 0x000fe20000400000 */
[-CC-:B------:R-:W-:Y:S01]  /*cdd0*/  FFMA R48, R48, R152.reuse, -R157.reuse ;  /* 0x0000009830307223 */ /* 0x180fe2000000089d */
[--C-:B------:R-:W-:Y:S01]  /*cde0*/  FFMA R49, R49, R152, -R157.reuse ;  /* 0x0000009831317223 */ /* 0x100fe2000000089d */
[----:B------:R-:W-:Y:S01]  /*cdf0*/  FADD R26, R25, R154 ;  /* 0x0000009a191a7221 */ /* 0x000fe20000000000 */
[----:B------:R-:W-:Y:S01]  /*ce00*/  F2FP.BF16.F32.PACK_AB R25, R27, R28 ;  /* 0x0000001c1b19723e */ /* 0x000fe200000010ff */
[-CC-:B------:R-:W-:Y:S01]  /*ce10*/  FFMA R52, R52, R152.reuse, -R157.reuse ;  /* 0x0000009834347223 */ /* 0x180fe2000000089d */
[----:B------:R-:W2:Y:S01]  /*ce20*/  MUFU.EX2 R31, R31 ;  /* 0x0000001f001f7308 */ /* 0x000ea20000000800 */
[----:B-1----:R-:W-:Y:S01]  /*ce30*/  @!P6 FMUL R29, R29, R29 ;  /* 0x0000001d1d1de220 */ /* 0x002fe20000400000 */
[-CC-:B------:R-:W-:Y:S01]  /*ce40*/  FFMA R53, R53, R152.reuse, -R157.reuse ;  /* 0x0000009835357223 */ /* 0x180fe2000000089d */
[-CC-:B------:R-:W-:Y:S01]  /*ce50*/  FFMA R56, R56, R152.reuse, -R157.reuse ;  /* 0x0000009838387223 */ /* 0x180fe2000000089d */
[----:B------:R-:W-:Y:S01]  /*ce60*/  FFMA R57, R57, R152, -R157 ;  /* 0x0000009839397223 */ /* 0x000fe2000000089d */
[----:B------:R-:W-:Y:S01]  /*ce70*/  FADD R161, R26, R29 ;  /* 0x0000001d1aa17221 */ /* 0x000fe20000000000 */
[----:B------:R-:W-:Y:S01]  /*ce80*/  F2FP.BF16.F32.PACK_AB R26, R29, R154 ;  /* 0x0000009a1d1a723e */ /* 0x000fe200000010ff */
[-CC-:B------:R-:W-:Y:S01]  /*ce90*/  FFMA R60, R60, R152.reuse, -R157.reuse ;  /* 0x000000983c3c7223 */ /* 0x180fe2000000089d */
[--C-:B------:R-:W-:Y:S01]  /*cea0*/  FFMA R61, R61, R152, -R157.reuse ;  /* 0x000000983d3d7223 */ /* 0x100fe2000000089d */
[----:B---3--:R-:W-:Y:S01]  /*ceb0*/  @!P3 FMUL R30, R30, R30 ;  /* 0x0000001e1e1eb220 */ /* 0x008fe20000400000 */
[-CC-:B------:R-:W-:Y:S01]  /*cec0*/  FFMA R64, R64, R152.reuse, -R157.reuse ;  /* 0x0000009840407223 */ /* 0x180fe2000000089d */
[-CC-:B------:R-:W-:Y:S01]  /*ced0*/  FFMA R65, R65, R152.reuse, -R157.reuse ;  /* 0x0000009841417223 */ /* 0x180fe2000000089d */
[-CC-:B------:R-:W-:Y:S01]  /*cee0*/  FFMA R68, R68, R152.reuse, -R157.reuse ;  /* 0x0000009844447223 */ /* 0x180fe2000000089d */
[-CC-:B------:R-:W-:Y:S01]  /*cef0*/  FFMA R69, R69, R152.reuse, -R157.reuse ;  /* 0x0000009845457223 */ /* 0x180fe2000000089d */
[-CC-:B------:R-:W-:Y:S01]  /*cf00*/  FFMA R72, R72, R152.reuse, -R157.reuse ;  /* 0x0000009848487223 */ /* 0x180fe2000000089d */
[-CC-:B------:R-:W-:Y:S01]  /*cf10*/  FFMA R73, R73, R152.reuse, -R157.reuse ;  /* 0x0000009849497223 */ /* 0x180fe2000000089d */
[-CC-:B------:R-:W-:Y:S01]  /*cf20*/  FFMA R76, R76, R152.reuse, -R157.reuse ;  /* 0x000000984c4c7223 */ /* 0x180fe2000000089d */
[----:B--2---:R-:W-:Y:S01]  /*cf30*/  @!P4 FMUL R31, R31, R31 ;  /* 0x0000001f1f1fc220 */ /* 0x004fe20000400000 */
[-CC-:B------:R-:W-:Y:S01]  /*cf40*/  FFMA R77, R77, R152.reuse, -R157.reuse ;  /* 0x000000984d4d7223 */ /* 0x180fe2000000089d */
[-CC-:B------:R-:W-:Y:S01]  /*cf50*/  FFMA R80, R80, R152.reuse, -R157.reuse ;  /* 0x0000009850507223 */ /* 0x180fe2000000089d */
[-CC-:B------:R-:W-:Y:S01]  /*cf60*/  FFMA R81, R81, R152.reuse, -R157.reuse ;  /* 0x0000009851517223 */ /* 0x180fe2000000089d */
[--C-:B------:R-:W-:Y:S01]  /*cf70*/  FFMA R84, R84, R152, -R157.reuse ;  /* 0x0000009854547223 */ /* 0x100fe2000000089d */
[----:B------:R-:W-:Y:S01]  /*cf80*/  F2FP.BF16.F32.PACK_AB R27, R31, R30 ;  /* 0x0000001e1f1b723e */ /* 0x000fe200000010ff */
[----:B------:R-:W-:Y:S01]  /*cf90*/  FFMA R85, R85, R152, -R157 ;  /* 0x0000009855557223 */ /* 0x000fe2000000089d */
[C---:B------:R-:W-:Y:S01]  /*cfa0*/  VIADD R152, R162.reuse, 0x100 ;  /* 0x00000100a2987836 */ /* 0x040fe20000000000 */
[----:B------:R-:W-:Y:S01]  /*cfb0*/  IADD3 R158, R162, 0x300, RZ ;  /* 0x00000300a29e7810 */ /* 0x000fe20007ffe0ff */
[----:B------:R-:W-:Y:S01]  /*cfc0*/  WARPGROUP.ARRIVE ;  /* 0x00000000000079c5 */ /* 0x000fe20000000000 */
[----:B------:R-:W-:Y:S01]  /*cfd0*/  IMAD.MOV.U32 R153, RZ, RZ, -0x3ffffff0 ;  /* 0xc0000010ff997424 */ /* 0x000fe200078e00ff */
[----:B------:R-:W-:Y:S01]  /*cfe0*/  FSETP.GEU.AND P5, PT, R32, -126, PT ;  /* 0xc2fc00002000780b */ /* 0x000fe20003fae000 */
[----:B------:R-:W-:Y:S01]  /*cff0*/  IMAD.MOV.U32 R159, RZ, RZ, -0x3ffffff0 ;  /* 0xc0000010ff9f7424 */ /* 0x000fe200078e00ff */
[----:B------:R-:W-:Y:S01]  /*d000*/  R2UR UR10, R152 ;  /* 0x00000000980a72ca */ /* 0x000fe200000e0000 */
[C---:B------:R-:W-:Y:S01]  /*d010*/  VIADD R152, R162.reuse, 0x200 ;  /* 0x00000200a2987836 */ /* 0x040fe20000000000 */
[----:B------:R-:W-:Y:S01]  /*d020*/  HGMMA.64x16x16.F32.BF16 R136, R24, gdesc[UR4].tnspB, R136, gsb0 ;  /* 0x4020000418887df0 */ /* 0x000fe20008001888 */
[----:B------:R-:W-:Y:S01]  /*d030*/  R2UR UR11, R153 ;  /* 0x00000000990b72ca */ /* 0x000fe200000e0000 */
[----:B------:R-:W-:Y:S01]  /*d040*/  FADD R28, R155, R30 ;  /* 0x0000001e9b1c7221 */ /* 0x000fe20000000000 */
[----:B------:R-:W-:Y:S01]  /*d050*/  R2UR UR15, R153 ;  /* 0x00000000990f72ca */ /* 0x000fe200000e0000 */
[----:B------:R-:W-:Y:S01]  /*d060*/  VIADD R154, R162, 0x440 ;  /* 0x00000440a29a7836 */ /* 0x000fe20000000000 */
[----:B------:R-:W-:Y:S01]  /*d070*/  R2UR UR14, R152 ;  /* 0x00000000980e72ca */ /* 0x000fe200000e0000 */
[----:B------:R-:W-:Y:S01]  /*d080*/  VIADD R152, R162, 0x400 ;  /* 0x00000400a2987836 */ /* 0x000fe20000000000 */
[----:B------:R-:W-:Y:S01]  /*d090*/  R2UR UR18, R158 ;  /* 0x000000009e1272ca */ /* 0x000fe200000e0000 */
[----:B------:R-:W-:Y:S01]  /*d0a0*/  VIADD R158, R162, 0x600 ;  /* 0x00000600a29e7836 */ /* 0x000fe20000000000 */
[----:B------:R-:W-:Y:S01]  /*d0b0*/  R2UR UR19, R159 ;  /* 0x000000009f1372ca */ /* 0x000fe200000e0000 */
[----:B------:R-:W-:Y:S01]  /*d0c0*/  @!P5 FMUL R32, R32, 0.5 ;  /* 0x3f0000002020d820 */ /* 0x000fe20000400000 */
[----:B------:R-:W-:Y:S01]  /*d0d0*/  R2UR UR22, R152 ;  /* 0x00000000981672ca */ /* 0x000fe200000e0000 */
[----:B------:R-:W-:Y:S01]  /*d0e0*/  FADD R29, R28, R31 ;  /* 0x0000001f1c1d7221 */ /* 0x000fe20000000000 */
[C---:B------:R-:W-:Y:S01]  /*d0f0*/  R2UR UR23, R153.reuse ;  /* 0x00000000991772ca */ /* 0x040fe200000e0000 */
[----:B------:R-:W-:Y:S01]  /*d100*/  IMAD.MOV.U32 R155, RZ, RZ, -0x3ffffff0 ;  /* 0xc0000010ff9b7424 */ /* 0x000fe200078e00ff */
[----:B------:R-:W-:Y:S01]  /*d110*/  IADD3 R152, R162, 0x500, RZ ;  /* 0x00000500a2987810 */ /* 0x000fe20007ffe0ff */
[----:B------:R-:W1:Y:S01]  /*d120*/  MUFU.EX2 R32, R32 ;  /* 0x0000002000207308 */ /* 0x000e620000000800 */
[----:B------:R-:W-:-:S02]  /*d130*/  R2UR UR27, R153 ;  /* 0x00000000991b72ca */ /* 0x000fc400000e0000 */
[----:B------:R-:W-:Y:S01]  /*d140*/  R2UR UR26, R152 ;  /* 0x00000000981a72ca */ /* 0x000fe200000e0000 */
[----:B------:R-:W-:Y:S01]  /*d150*/  VIADD R152, R162, 0x20 ;  /* 0x00000020a2987836 */ /* 0x000fe20000000000 */
[----:B------:R-:W-:Y:S02]  /*d160*/  FSETP.GEU.AND P3, PT, R34, -126, PT ;  /* 0xc2fc00002200780b */ /* 0x000fe40003f6e000 */
[----:B------:R-:W-:Y:S02]  /*d170*/  FSETP.GEU.AND P4, PT, R35, -126, PT ;  /* 0xc2fc00002300780b */ /* 0x000fe40003f8e000 */
[----:B------:R-:W-:Y:S02]  /*d180*/  FSETP.GEU.AND P6, PT, R33, -126, PT ;  /* 0xc2fc00002100780b */ /* 0x000fe40003fce000 */
[----:B------:R-:W-:Y:S02]  /*d190*/  R2UR UR30, R158 ;  /* 0x000000009e1e72ca */ /* 0x000fe400000e0000 */
[----:B------:R-:W-:-:S02]  /*d1a0*/  R2UR UR31, R159 ;  /* 0x000000009f1f72ca */ /* 0x000fc400000e0000 */
[----:B------:R-:W-:Y:S01]  /*d1b0*/  IADD3 R30, R162, 0x540, RZ ;  /* 0x00000540a21e7810 */ /* 0x000fe20007ffe0ff */
[----:B-1----:R-:W-:Y:S02]  /*d1c0*/  @!P5 FMUL R32, R32, R32 ;  /* 0x000000202020d220 */ /* 0x002fe40000400000 */
[----:B------:R-:W-:Y:S01]  /*d1d0*/  @!P3 FMUL R34, R34, 0.5 ;  /* 0x3f0000002222b820 */ /* 0x000fe20000400000 */
[----:B------:R-:W-:Y:S01]  /*d1e0*/  FSETP.GEU.AND P5, PT, R36, -126, PT ;  /* 0xc2fc00002400780b */ /* 0x000fe20003fae000 */
[----:B------:R-:W-:Y:S01]  /*d1f0*/  @!P4 FMUL R35, R35, 0.5 ;  /* 0x3f0000002323c820 */ /* 0x000fe20000400000 */
[----:B------:R-:W-:Y:S01]  /*d200*/  R2UR UR34, R152 ;  /* 0x00000000982272ca */ /* 0x000fe200000e0000 */
[----:B------:R-:W-:Y:S01]  /*d210*/  @!P6 FMUL R33, R33, 0.5 ;  /* 0x3f0000002121e820 */ /* 0x000fe20000400000 */
[----:B------:R-:W-:Y:S01]  /*d220*/  R2UR UR35, R153 ;  /* 0x00000000992372ca */ /* 0x000fe200000e0000 */
[----:B------:R-:W1:Y:S01]  /*d230*/  MUFU.EX2 R34, R34 ;  /* 0x0000002200227308 */ /* 0x000e620000000800 */
[----:B------:R-:W-:Y:S01]  /*d240*/  IADD3 R158, R162, 0x120, RZ ;  /* 0x00000120a29e7810 */ /* 0x000fe20007ffe0ff */
[----:B------:R-:W-:-:S02]  /*d250*/  WARPGROUP.DEPBAR.LE gsb0, 0x0 ;  /* 0x00008000000079c5 */ /* 0x000fc40000010000 */
[----:B------:R-:W-:Y:S01]  /*d260*/  WARPGROUP.ARRIVE ;  /* 0x00000000000079c5 */ /* 0x000fe20000000000 */
[----:B------:R-:W-:Y:S01]  /*d270*/  R2UR UR38, R158 ;  /* 0x000000009e2672ca */ /* 0x000fe200000e0000 */
[----:B------:R-:W-:Y:S01]  /*d280*/  VIADD R152, R162, 0x220 ;  /* 0x00000220a2987836 */ /* 0x000fe20000000000 */
[----:B------:R-:W-:Y:S01]  /*d290*/  R2UR UR39, R159 ;  /* 0x000000009f2772ca */ /* 0x000fe200000e0000 */
[----:B------:R-:W2:Y:S01]  /*d2a0*/  MUFU.EX2 R35, R35 ;  /* 0x0000002300237308 */ /* 0x000ea20000000800 */
[----:B------:R-:W-:Y:S01]  /*d2b0*/  @!P5 FMUL R36, R36, 0.5 ;  /* 0x3f0000002424d820 */ /* 0x000fe20000400000 */
[----:B------:R-:W-:Y:S01]  /*d2c0*/  HGMMA.64x16x16.F32.BF16 R128, R24, gdesc[UR8].tnspB, R128, gsb0 ;  /* 0x4020000818807df0 */ /* 0x000fe20008001880 */
[----:B------:R-:W-:Y:S01]  /*d2d0*/  R2UR UR10, R30 ;  /* 0x000000001e0a72ca */ /* 0x000fe200000e0000 */
[----:B------:R-:W-:Y:S01]  /*d2e0*/  VIADD R30, R162, 0x60 ;  /* 0x00000060a21e7836 */ /* 0x000fe20000000000 */
[----:B------:R-:W-:Y:S01]  /*d2f0*/  R2UR UR46, R152 ;  /* 0x00000000982e72ca */ /* 0x000fe200000e0000 */
[----:B------:R-:W-:Y:S01]  /*d300*/  VIADD R158, R162, 0x320 ;  /* 0x00000320a29e7836 */ /* 0x000fe20000000000 */
[----:B------:R-:W-:Y:S01]  /*d310*/  R2UR UR47, R153 ;  /* 0x00000000992f72ca */ /* 0x000fe200000e0000 */
[----:B------:R-:W3:Y:S01]  /*d320*/  MUFU.EX2 R33, R33 ;  /* 0x0000002100217308 */ /* 0x000ee20000000800 */
[----:B-1----:R-:W-:Y:S01]  /*d330*/  @!P3 FMUL R34, R34, R34 ;  /* 0x000000222222b220 */ /* 0x002fe20000400000 */
[----:B------:R-:W-:-:S02]  /*d340*/  FSETP.GEU.AND P3, PT, R38, -126, PT ;  /* 0xc2fc00002600780b */ /* 0x000fc40003f6e000 */
[----:B------:R-:W-:Y:S01]  /*d350*/  R2UR UR50, R158 ;  /* 0x000000009e3272ca */ /* 0x000fe200000e0000 */
[----:B------:R-:W-:Y:S01]  /*d360*/  FADD R28, R29, R34 ;  /* 0x000000221d1c7221 */ /* 0x000fe20000000000 */
[----:B------:R-:W-:Y:S01]  /*d370*/  R2UR UR51, R159 ;  /* 0x000000009f3372ca */ /* 0x000fe200000e0000 */
[C---:B------:R-:W-:Y:S01]  /*d380*/  VIADD R158, R162.reuse, 0x520 ;  /* 0x00000520a29e7836 */ /* 0x040fe20000000000 */
[----:B------:R-:W1:Y:S01]  /*d390*/  MUFU.EX2 R36, R36 ;  /* 0x0000002400247308 */ /* 0x000e620000000800 */
[----:B--2---:R-:W-:Y:S01]  /*d3a0*/  @!P4 FMUL R35, R35, R35 ;  /* 0x000000232323c220 */ /* 0x004fe20000400000 */
[----:B------:R-:W-:Y:S02]  /*d3b0*/  FSETP.GEU.AND P4, PT, R39, -126, PT ;  /* 0xc2fc00002700780b */ /* 0x000fe40003f8e000 */
[----:B------:R-:W-:Y:S02]  /*d3c0*/  IADD3 R152, R162, 0x420, RZ ;  /* 0x00000420a2987810 */ /* 0x000fe40007ffe0ff */
[----:B------:R-:W-:Y:S01]  /*d3d0*/  R2UR UR55, R153 ;  /* 0x00000000993772ca */ /* 0x000fe200000e0000 */
[----:B------:R-:W-:Y:S01]  /*d3e0*/  @!P3 FMUL R38, R38, 0.5 ;  /* 0x3f0000002626b820 */ /* 0x000fe20000400000 */
[----:B------:R-:W-:Y:S01]  /*d3f0*/  R2UR UR54, R152 ;  /* 0x00000000983672ca */ /* 0x000fe200000e0000 */
[----:B---3--:R-:W-:Y:S01]  /*d400*/  @!P6 FMUL R33, R33, R33 ;  /* 0x000000212121e220 */ /* 0x008fe20000400000 */
[----:B------:R-:W-:Y:S01]  /*d410*/  FSETP.GEU.AND P6, PT, R37, -126, PT ;  /* 0xc2fc00002500780b */ /* 0x000fe20003fce000 */
[----:B------:R-:W-:Y:S01]  /*d420*/  VIADD R152, R162, 0x620 ;  /* 0x00000620a2987836 */ /* 0x000fe20000000000 */
[----:B------:R-:W-:Y:S01]  /*d430*/  R2UR UR58, R158 ;  /* 0x000000009e3a72ca */ /* 0x000fe200000e0000 */
[----:B------:R-:W2:Y:S01]  /*d440*/  MUFU.EX2 R38, R38 ;  /* 0x0000002600267308 */ /* 0x000ea20000000800 */
[----:B------:R-:W-:Y:S01]  /*d450*/  R2UR UR59, R159 ;  /* 0x000000009f3b72ca */ /* 0x000fe200000e0000 */
[----:B------:R-:W-:Y:S01]  /*d460*/  @!P4 FMUL R39, R39, 0.5 ;  /* 0x3f0000002727c820 */ /* 0x000fe20000400000 */
[----:B------:R-:W-:Y:S01]  /*d470*/  IADD3 R158, R162, 0x40, RZ ;  /* 0x00000040a29e7810 */ /* 0x000fe20007ffe0ff */
[----:B-1----:R-:W-:Y:S01]  /*d480*/  @!P5 FMUL R36, R36, R36 ;  /* 0x000000242424d220 */ /* 0x002fe20000400000 */
[----:B------:R-:W-:-:S02]  /*d490*/  FSETP.GEU.AND P5, PT, R40, -126, PT ;  /* 0xc2fc00002800780b */ /* 0x000fc40003fae000 */
[----:B------:R-:W-:Y:S01]  /*d4a0*/  R2UR UR16, R158 ;  /* 0x000000009e1072ca */ /* 0x000fe200000e0000 */
[----:B------:R-:W1:Y:S01]  /*d4b0*/  MUFU.EX2 R39, R39 ;  /* 0x0000002700277308 */ /* 0x000e620000000800 */
[----:B------:R-:W-:Y:S01]  /*d4c0*/  IADD3 R158, R162, 0x340, RZ ;  /* 0x00000340a29e7810 */ /* 0x000fe20007ffe0ff */
[----:B------:R-:W-:Y:S01]  /*d4d0*/  @!P6 FMUL R37, R37, 0.5 ;  /* 0x3f0000002525e820 */ /* 0x000fe20000400000 */
[----:B------:R-:W-:Y:S02]  /*d4e0*/  MOV R13, UR43 ;  /* 0x0000002b000d7c02 */ /* 0x000fe40008000f00 */
[----:B------:R-:W-:Y:S01]  /*d4f0*/  R2UR UR42, R158 ;  /* 0x000000009e2a72ca */ /* 0x000fe200000e0000 */
[----:B------:R-:W-:Y:S02]  /*d500*/  WARPGROUP.DEPBAR.LE gsb0, 0x0 ;  /* 0x00008000000079c5 */ /* 0x000fe40000010000 */
[----:B------:R-:W-:Y:S01]  /*d510*/  WARPGROUP.ARRIVE ;  /* 0x00000000000079c5 */ /* 0x000fe20000000000 */
[----:B------:R-:W3:Y:S01]  /*d520*/  MUFU.EX2 R157, R37 ;  /* 0x00000025009d7308 */ /* 0x000ee20000000800 */
[----:B--2---:R-:W-:Y:S01]  /*d530*/  @!P3 FMUL R38, R38, R38 ;  /* 0x000000262626b220 */ /* 0x004fe20000400000 */
[----:B------:R-:W-:Y:S01]  /*d540*/  FSETP.GEU.AND P3, PT, R42, -126, PT ;  /* 0xc2fc00002a00780b */ /* 0x000fe20003f6e000 */
[----:B------:R-:W-:Y:S01]  /*d550*/  @!P5 FMUL R40, R40, 0.5 ;  /* 0x3f0000002828d820 */ /* 0x000fe20000400000 */
[----:B------:R-:W-:Y:S01]  /*d560*/  R2UR UR43, R159 ;  /* 0x000000009f2b72ca */ /* 0x000fe200000e0000 */
[----:B------:R-:W-:Y:S01]  /*d570*/  HGMMA.64x16x16.F32.BF16 R120, R24, gdesc[UR12].tnspB, R120, gsb0 ;  /* 0x4020000c18787df0 */ /* 0x000fe20008001878 */
[----:B------:R-:W-:Y:S01]  /*d580*/  R2UR UR12, R152 ;  /* 0x00000000980c72ca */ /* 0x000fe200000e0000 */
[----:B-1----:R-:W-:Y:S01]  /*d590*/  @!P4 FMUL R39, R39, R39 ;  /* 0x000000272727c220 */ /* 0x002fe20000400000 */
[----:B------:R-:W-:Y:S01]  /*d5a0*/  FSETP.GEU.AND P4, PT, R43, -126, PT ;  /* 0xc2fc00002b00780b */ /* 0x000fe20003f8e000 */
[----:B------:R-:W1:Y:S01]  /*d5b0*/  MUFU.EX2 R40, R40 ;  /* 0x0000002800287308 */ /* 0x000e620000000800 */
[C---:B------:R-:W-:Y:S01]  /*d5c0*/  R2UR UR13, R153.reuse ;  /* 0x00000000990d72ca */ /* 0x040fe200000e0000 */
[----:B------:R-:W-:Y:S01]  /*d5d0*/  VIADD R152, R162, 0x140 ;  /* 0x00000140a2987836 */ /* 0x000fe20000000000 */
[----:B------:R-:W-:-:S02]  /*d5e0*/  R2UR UR21, R153 ;  /* 0x00000000991572ca */ /* 0x000fc400000e0000 */
[----:B------:R-:W-:Y:S01]  /*d5f0*/  MOV R31, 0xc0000010 ;  /* 0xc0000010001f7802 */ /* 0x000fe20000000f00 */
[----:B------:R-:W-:Y:S01]  /*d600*/  @!P3 FMUL R42, R42, 0.5 ;  /* 0x3f0000002a2ab820 */ /* 0x000fe20000400000 */
[----:B------:R-:W-:Y:S01]  /*d610*/  R2UR UR20, R152 ;  /* 0x00000000981472ca */ /* 0x000fe200000e0000 */
[----:B---3--:R-:W-:Y:S01]  /*d620*/  @!P6 FMUL R157, R157, R157 ;  /* 0x0000009d9d9de220 */ /* 0x008fe20000400000 */
[----:B------:R-:W-:Y:S02]  /*d630*/  FSETP.GEU.AND P6, PT, R41, -126, PT ;  /* 0xc2fc00002900780b */ /* 0x000fe40003fce000 */
[----:B------:R-:W-:Y:S01]  /*d640*/  MOV R153, UR43 ;  /* 0x0000002b00997c02 */ /* 0x000fe20008000f00 */
[----:B------:R-:W-:Y:S01]  /*d650*/  @!P4 FMUL R43, R43, 0.5 ;  /* 0x3f0000002b2bc820 */ /* 0x000fe20000400000 */
[----:B------:R-:W2:Y:S01]  /*d660*/  MUFU.EX2 R42, R42 ;  /* 0x0000002a002a7308 */ /* 0x000ea20000000800 */
[----:B------:R-:W-:Y:S01]  /*d670*/  MOV R152, UR42 ;  /* 0x0000002a00987c02 */ /* 0x000fe20008000f00 */
[----:B------:R-:W-:Y:S01]  /*d680*/  UMOV UR42, UR12 ;  /* 0x0000000c002a7c82 */ /* 0x000fe20008000000 */
[----:B------:R-:W-:Y:S01]  /*d690*/  UMOV UR43, UR13 ;  /* 0x0000000d002b7c82 */ /* 0x000fe20008000000 */
[----:B-1----:R-:W-:Y:S01]  /*d6a0*/  @!P5 FMUL R40, R40, R40 ;  /* 0x000000282828d220 */ /* 0x002fe20000400000 */
[----:B------:R-:W-:-:S02]  /*d6b0*/  FSETP.GEU.AND P5, PT, R44, -126, PT ;  /* 0xc2fc00002c00780b */ /* 0x000fc40003fae000 */
[----:B------:R-:W-:Y:S01]  /*d6c0*/  R2UR UR11, R31 ;  /* 0x000000001f0b72ca */ /* 0x000fe200000e0000 */
[----:B------:R-:W1:Y:S01]  /*d6d0*/  MUFU.EX2 R43, R43 ;  /* 0x0000002b002b7308 */ /* 0x000e620000000800 */
[----:B------:R-:W-:Y:S01]  /*d6e0*/  @!P6 FMUL R41, R41, 0.5 ;  /* 0x3f0000002929e820 */ /* 0x000fe20000400000 */
[----:B------:R-:W-:Y:S01]  /*d6f0*/  IMAD.MOV.U32 R31, RZ, RZ, -0x3ffffff0 ;  /* 0xc0000010ff1f7424 */ /* 0x000fe200078e00ff */
[----:B------:R-:W-:Y:S02]  /*d700*/  MOV R29, 0xc0000010 ;  /* 0xc0000010001d7802 */ /* 0x000fe40000000f00 */
[----:B------:R-:W-:Y:S02]  /*d710*/  R2UR UR6, R154 ;  /* 0x000000009a0672ca */ /* 0x000fe400000e0000 */
[----:B------:R-:W-:Y:S01]  /*d720*/  R2UR UR7, R155 ;  /* 0x000000009b0772ca */ /* 0x000fe200000e0000 */
[----:B------:R-:W3:Y:S01]  /*d730*/  MUFU.EX2 R41, R41 ;  /* 0x0000002900297308 */ /* 0x000ee20000000800 */
[----:B--2---:R-:W-:Y:S01]  /*d740*/  @!P3 FMUL R42, R42, R42 ;  /* 0x0000002a2a2ab220 */ /* 0x004fe20000400000 */
[----:B------:R-:W-:Y:S01]  /*d750*/  FSETP.GEU.AND P3, PT, R46, -126, PT ;  /* 0xc2fc00002e00780b */ /* 0x000fe20003f6e000 */
[----:B------:R-:W-:Y:S01]  /*d760*/  @!P5 FMUL R44, R44, 0.5 ;  /* 0x3f0000002c2cd820 */ /* 0x000fe20000400000 */
[----:B------:R-:W-:-:S02]  /*d770*/  R2UR UR17, R159 ;  /* 0x000000009f1172ca */ /* 0x000fc400000e0000 */
[----:B------:R-:W-:Y:S02]  /*d780*/  R2UR UR14, R164 ;  /* 0x00000000a40e72ca */ /* 0x000fe400000e0000 */
[----:B------:R-:W-:Y:S01]  /*d790*/  R2UR UR15, R165 ;  /* 0x00000000a50f72ca */ /* 0x000fe200000e0000 */
[----:B------:R-:W-:Y:S02]  /*d7a0*/  WARPGROUP.DEPBAR.LE gsb0, 0x0 ;  /* 0x00008000000079c5 */ /* 0x000fe40000010000 */
[----:B------:R-:W-:Y:S01]  /*d7b0*/  WARPGROUP.ARRIVE ;  /* 0x00000000000079c5 */ /* 0x000fe20000000000 */
[----:B-1----:R-:W-:Y:S01]  /*d7c0*/  @!P4 FMUL R43, R43, R43 ;  /* 0x0000002b2b2bc220 */ /* 0x002fe20000400000 */
[----:B------:R-:W-:Y:S01]  /*d7d0*/  FSETP.GEU.AND P4, PT, R47, -126, PT ;  /* 0xc2fc00002f00780b */ /* 0x000fe20003f8e000 */
[----:B------:R-:W1:Y:S01]  /*d7e0*/  MUFU.EX2 R44, R44 ;  /* 0x0000002c002c7308 */ /* 0x000e620000000800 */
[----:B------:R-:W-:Y:S01]  /*d7f0*/  @!P3 FMUL R46, R46, 0.5 ;  /* 0x3f0000002e2eb820 */ /* 0x000fe20000400000 */
[----:B------:R-:W-:Y:S01]  /*d800*/  MOV R156, UR7 ;  /* 0x00000007009c7c02 */ /* 0x000fe20008000f00 */
[----:B------:R-:W-:Y:S01]  /*d810*/  HGMMA.64x16x16.F32.BF16 R112, R24, gdesc[UR16].tnspB, R112, gsb0 ;  /* 0x4020001018707df0 */ /* 0x000fe20008001870 */
[----:B------:R-:W-:Y:S01]  /*d820*/  R2UR UR18, R30 ;  /* 0x000000001e1272ca */ /* 0x000fe200000e0000 */
[----:B------:R-:W-:-:S02]  /*d830*/  VIADD R30, R162, 0x260 ;  /* 0x00000260a21e7836 */ /* 0x000fc40000000000 */
[----:B---3--:R-:W-:Y:S01]  /*d840*/  @!P6 FMUL R41, R41, R41 ;  /* 0x000000292929e220 */ /* 0x008fe20000400000 */
[----:B------:R-:W-:Y:S01]  /*d850*/  FSETP.GEU.AND P6, PT, R45, -126, PT ;  /* 0xc2fc00002d00780b */ /* 0x000fe20003fce000 */
[----:B------:R-:W2:Y:S01]  /*d860*/  MUFU.EX2 R46, R46 ;  /* 0x0000002e002e7308 */ /* 0x000ea20000000800 */
[----:B------:R-:W-:Y:S01]  /*d870*/  R2UR UR19, R31 ;  /* 0x000000001f1372ca */ /* 0x000fe200000e0000 */
[----:B------:R-:W-:Y:S01]  /*d880*/  IMAD.MOV.U32 R31, RZ, RZ, -0x3ffffff0 ;  /* 0xc0000010ff1f7424 */ /* 0x000fe200078e00ff */
[----:B------:R-:W-:Y:S01]  /*d890*/  MOV R158, UR6 ;  /* 0x00000006009e7c02 */ /* 0x000fe20008000f00 */
[----:B------:R-:W-:Y:S01]  /*d8a0*/  @!P4 FMUL R47, R47, 0.5 ;  /* 0x3f0000002f2fc820 */ /* 0x000fe20000400000 */
[----:B------:R-:W-:Y:S01]  /*d8b0*/  UMOV UR6, UR20 ;  /* 0x0000001400067c82 */ /* 0x000fe20008000000 */
[----:B------:R-:W-:Y:S01]  /*d8c0*/  UMOV UR7, UR21 ;  /* 0x0000001500077c82 */ /* 0x000fe20008000000 */
[----:B------:R-:W-:Y:S01]  /*d8d0*/  MOV R159, UR6 ;  /* 0x00000006009f7c02 */ /* 0x000fe20008000f00 */
[----:B------:R-:W-:Y:S01]  /*d8e0*/  UMOV UR6, UR16 ;  /* 0x0000001000067c82 */ /* 0x000fe20008000000 */
[----:B-1----:R-:W-:Y:S01]  /*d8f0*/  @!P5 FMUL R44, R44, R44 ;  /* 0x0000002c2c2cd220 */ /* 0x002fe20000400000 */
[----:B------:R-:W1:Y:S01]  /*d900*/  MUFU.EX2 R47, R47 ;  /* 0x0000002f002f7308 */ /* 0x000e620000000800 */
[----:B------:R-:W-:Y:S01]  /*d910*/  MOV R160, UR7 ;  /* 0x0000000700a07c02 */ /* 0x000fe20008000f00 */
[----:B------:R-:W-:Y:S01]  /*d920*/  @!P6 FMUL R45, R45, 0.5 ;  /* 0x3f0000002d2de820 */ /* 0x000fe20000400000 */
[----:B------:R-:W-:Y:S01]  /*d930*/  UMOV UR7, UR17 ;  /* 0x0000001100077c82 */ /* 0x000fe20008000000 */
[----:B------:R-:W-:-:S02]  /*d940*/  FSETP.GEU.AND P5, PT, R48, -126, PT ;  /* 0xc2fc00003000780b */ /* 0x000fc40003fae000 */
[----:B------:R-:W-:Y:S01]  /*d950*/  MOV R12, UR40 ;  /* 0x00000028000c7c02 */ /* 0x000fe20008000f00 */
[----:B--2---:R-:W-:Y:S01]  /*d960*/  @!P3 FMUL R46, R46, R46 ;  /* 0x0000002e2e2eb220 */ /* 0x004fe20000400000 */
[----:B------:R-:W2:Y:S01]  /*d970*/  MUFU.EX2 R45, R45 ;  /* 0x0000002d002d7308 */ /* 0x000ea20000000800 */
[----:B------:R-:W-:Y:S02]  /*d980*/  FSETP.GEU.AND P3, PT, R50, -126, PT ;  /* 0xc2fc00003200780b */ /* 0x000fe40003f6e000 */
[----:B------:R-:W-:Y:S01]  /*d990*/  R2UR UR40, R12 ;  /* 0x000000000c2872ca */ /* 0x000fe200000e0000 */
[C---:B------:R-:W-:Y:S01]  /*d9a0*/  VIADD R12, R162.reuse, 0x580 ;  /* 0x00000580a20c7836 */ /* 0x040fe20000000000 */
[----:B------:R-:W-:Y:S02]  /*d9b0*/  IADD3 R164, R162, 0x160, RZ ;  /* 0x00000160a2a47810 */ /* 0x000fe40007ffe0ff */
[----:B------:R-:W-:Y:S01]  /*d9c0*/  MOV R165, 0xc0000010 ;  /* 0xc000001000a57802 */ /* 0x000fe20000000f00 */
[----:B-1----:R-:W-:Y:S01]  /*d9d0*/  @!P4 FMUL R47, R47, R47 ;  /* 0x0000002f2f2fc220 */ /* 0x002fe20000400000 */
[----:B------:R-:W-:Y:S01]  /*d9e0*/  FSETP.GEU.AND P4, PT, R51, -126, PT ;  /* 0xc2fc00003300780b */ /* 0x000fe20003f8e000 */
[----:B------:R-:W-:Y:S01]  /*d9f0*/  @!P5 FMUL R48, R48, 0.5 ;  /* 0x3f0000003030d820 */ /* 0x000fe20000400000 */
[----:B------:R-:W-:-:S03]  /*da00*/  MOV R37, UR41 ;  /* 0x0000002900257c02 */ /* 0x000fc60008000f00 */
[----:B------:R-:W-:Y:S01]  /*da10*/  @!P3 FMUL R50, R50, 0.5 ;  /* 0x3f0000003232b820 */ /* 0x000fe20000400000 */
[----:B------:R-:W-:Y:S01]  /*da20*/  MOV R154, UR5 ;  /* 0x00000005009a7c02 */ /* 0x000fe20008000f00 */
[----:B--2---:R-:W-:Y:S01]  /*da30*/  @!P6 FMUL R45, R45, R45 ;  /* 0x0000002d2d2de220 */ /* 0x004fe20000400000 */
[----:B------:R-:W-:Y:S01]  /*da40*/  FSETP.GEU.AND P6, PT, R49, -126, PT ;  /* 0xc2fc00003100780b */ /* 0x000fe20003fce000 */
[----:B------:R-:W-:Y:S02]  /*da50*/  WARPGROUP.DEPBAR.LE gsb0, 0x0 ;  /* 0x00008000000079c5 */ /* 0x000fe40000010000 */
[----:B------:R-:W-:Y:S01]  /*da60*/  WARPGROUP.ARRIVE ;  /* 0x00000000000079c5 */ /* 0x000fe20000000000 */
[----:B------:R-:W1:Y:S01]  /*da70*/  MUFU.EX2 R48, R48 ;  /* 0x0000003000307308 */ /* 0x000e620000000800 */
[----:B------:R-:W-:Y:S01]  /*da80*/  @!P4 FMUL R51, R51, 0.5 ;  /* 0x3f0000003333c820 */ /* 0x000fe20000400000 */
[----:B------:R-:W-:Y:S02]  /*da90*/  MOV R155, UR4 ;  /* 0x00000004009b7c02 */ /* 0x000fe40008000f00 */
[----:B------:R-:W-:Y:S01]  /*daa0*/  R2UR UR5, R154 ;  /* 0x000000009a0572ca */ /* 0x000fe200000e0000 */
[----:B------:R-:W-:Y:S01]  /*dab0*/  HGMMA.64x16x16.F32.BF16 R104, R24, gdesc[UR20].tnspB, R104, gsb0 ;  /* 0x4020001418687df0 */ /* 0x000fe20008001868 */
[----:B------:R-:W-:-:S02]  /*dac0*/  R2UR UR22, R164 ;  /* 0x00000000a41672ca */ /* 0x000fc400000e0000 */
[----:B------:R-:W2:Y:S01]  /*dad0*/  MUFU.EX2 R50, R50 ;  /* 0x0000003200327308 */ /* 0x000ea20000000800 */
[----:B------:R-:W-:Y:S01]  /*dae0*/  @!P6 FMUL R49, R49, 0.5 ;  /* 0x3f0000003131e820 */ /* 0x000fe20000400000 */
[----:B------:R-:W-:Y:S02]  /*daf0*/  R2UR UR23, R165 ;  /* 0x00000000a51772ca */ /* 0x000fe400000e0000 */
[----:B------:R-:W-:Y:S02]  /*db00*/  R2UR UR4, R155 ;  /* 0x000000009b0472ca */ /* 0x000fe400000e0000 */
[----:B------:R-:W-:Y:S02]  /*db10*/  R2UR UR41, R37 ;  /* 0x00000000252972ca */ /* 0x000fe400000e0000 */
[----:B------:R-:W3:Y:S01]  /*db20*/  MUFU.EX2 R49, R49 ;  /* 0x0000003100317308 */ /* 0x000ee20000000800 */
[----:B-1----:R-:W-:Y:S01]  /*db30*/  @!P5 FMUL R48, R48, R48 ;  /* 0x000000303030d220 */ /* 0x002fe20000400000 */
[----:B------:R-:W-:-:S06]  /*db40*/  FSETP.GEU.AND P5, PT, R52, -126, PT ;  /* 0xc2fc00003400780b */ /* 0x000fcc0003fae000 */
[----:B------:R-:W1:Y:S01]  /*db50*/  MUFU.EX2 R51, R51 ;  /* 0x0000003300337308 */ /* 0x000e620000000800 */
[----:B--2---:R-:W-:Y:S01]  /*db60*/  @!P3 FMUL R50, R50, R50 ;  /* 0x000000323232b220 */ /* 0x004fe20000400000 */
[----:B------:R-:W-:-:S05]  /*db70*/  FSETP.GEU.AND P3, PT, R54, -126, PT ;  /* 0xc2fc00003600780b */ /* 0x000fca0003f6e000 */
[----:B------:R-:W-:Y:S01]  /*db80*/  @!P5 FMUL R52, R52, 0.5 ;  /* 0x3f0000003434d820 */ /* 0x000fe20000400000 */
[----:B---3--:R-:W-:Y:S01]  /*db90*/  @!P6 FMUL R49, R49, R49 ;  /* 0x000000313131e220 */ /* 0x008fe20000400000 */
[----:B------:R-:W-:-:S04]  /*dba0*/  FSETP.GEU.AND P6, PT, R53, -126, PT ;  /* 0xc2fc00003500780b */ /* 0x000fc80003fce000 */
[----:B------:R-:W2:Y:S02]  /*dbb0*/  MUFU.EX2 R52, R52 ;  /* 0x0000003400347308 */ /* 0x000ea40000000800 */
[----:B------:R-:W-:Y:S01]  /*dbc0*/  @!P3 FMUL R54, R54, 0.5 ;  /* 0x3f0000003636b820 */ /* 0x000fe20000400000 */
[----:B-1----:R-:W-:Y:S01]  /*dbd0*/  @!P4 FMUL R51, R51, R51 ;  /* 0x000000333333c220 */ /* 0x002fe20000400000 */
[----:B------:R-:W-:-:S04]  /*dbe0*/  FSETP.GEU.AND P4, PT, R55, -126, PT ;  /* 0xc2fc00003700780b */ /* 0x000fc80003f8e000 */
[----:B------:R-:W1:Y:S01]  /*dbf0*/  MUFU.EX2 R54, R54 ;  /* 0x0000003600367308 */ /* 0x000e620000000800 */
[----:B------:R-:W-:Y:S02]  /*dc00*/  WARPGROUP.DEPBAR.LE gsb0, 0x0 ;  /* 0x00008000000079c5 */ /* 0x000fe40000010000 */
[----:B------:R-:W-:Y:S01]  /*dc10*/  WARPGROUP.ARRIVE ;  /* 0x00000000000079c5 */ /* 0x000fe20000000000 */
[----:B------:R-:W-:Y:S01]  /*dc20*/  @!P6 FMUL R53, R53, 0.5 ;  /* 0x3f0000003535e820 */ /* 0x000fe20000400000 */
[----:B--2---:R-:W-:-:S04]  /*dc30*/  @!P5 FMUL R52, R52, R52 ;  /* 0x000000343434d220 */ /* 0x004fc80000400000 */
[----:B------:R-:W-:Y:S01]  /*dc40*/  HGMMA.64x16x16.F32.BF16 R96, R24, gdesc[UR24].tnspB, R96, gsb0 ;  /* 0x4020001818607df0 */ /* 0x000fe20008001860 */
[----:B------:R-:W-:Y:S01]  /*dc50*/  R2UR UR26, R30 ;  /* 0x000000001e1a72ca */ /* 0x000fe200000e0000 */
[----:B------:R-:W-:Y:S01]  /*dc60*/  VIADD R30, R162, 0x360 ;  /* 0x00000360a21e7836 */ /* 0x000fe20000000000 */
[----:B------:R-:W-:Y:S01]  /*dc70*/  R2UR UR27, R31 ;  /* 0x000000001f1b72ca */ /* 0x000fe200000e0000 */
[----:B------:R-:W-:Y:S01]  /*dc80*/  @!P4 FMUL R55, R55, 0.5 ;  /* 0x3f0000003737c820 */ /* 0x000fe20000400000 */
[----:B------:R-:W-:Y:S01]  /*dc90*/  MOV R31, 0xc0000010 ;  /* 0xc0000010001f7802 */ /* 0x000fe20000000f00 */
[----:B------:R-:W2:Y:S01]  /*dca0*/  MUFU.EX2 R53, R53 ;  /* 0x0000003500357308 */ /* 0x000ea20000000800 */
[----:B-1----:R-:W-:Y:S01]  /*dcb0*/  @!P3 FMUL R54, R54, R54 ;  /* 0x000000363636b220 */ /* 0x002fe20000400000 */
[----:B------:R-:W-:Y:S02]  /*dcc0*/  FSETP.GEU.AND P5, PT, R56, -126, PT ;  /* 0xc2fc00003800780b */ /* 0x000fe40003fae000 */
[----:B------:R-:W-:-:S04]  /*dcd0*/  FSETP.GEU.AND P3, PT, R58, -126, PT ;  /* 0xc2fc00003a00780b */ /* 0x000fc80003f6e000 */
[----:B------:R-:W1:Y:S07]  /*dce0*/  MUFU.EX2 R55, R55 ;  /* 0x0000003700377308 */ /* 0x000e6e0000000800 */
[----:B------:R-:W-:Y:S01]  /*dcf0*/  @!P5 FMUL R56, R56, 0.5 ;  /* 0x3f0000003838d820 */ /* 0x000fe20000400000 */
[----:B--2---:R-:W-:Y:S01]  /*dd00*/  @!P6 FMUL R53, R53, R53 ;  /* 0x000000353535e220 */ /* 0x004fe20000400000 */
[----:B------:R-:W-:Y:S01]  /*dd10*/  FSETP.GEU.AND P6, PT, R57, -126, PT ;  /* 0xc2fc00003900780b */ /* 0x000fe20003fce000 */
[----:B------:R-:W-:-:S03]  /*dd20*/  @!P3 FMUL R58, R58, 0.5 ;  /* 0x3f0000003a3ab820 */ /* 0x000fc60000400000 */
[----:B------:R-:W2:Y:S01]  /*dd30*/  MUFU.EX2 R56, R56 ;  /* 0x0000003800387308 */ /* 0x000ea20000000800 */
[----:B-1----:R-:W-:Y:S01]  /*dd40*/  @!P4 FMUL R55, R55, R55 ;  /* 0x000000373737c220 */ /* 0x002fe20000400000 */
[----:B------:R-:W-:-:S06]  /*dd50*/  FSETP.GEU.AND P4, PT, R59, -126, PT ;  /* 0xc2fc00003b00780b */ /* 0x000fcc0003f8e000 */
[----:B------:R-:W1:Y:S01]  /*dd60*/  MUFU.EX2 R58, R58 ;  /* 0x0000003a003a7308 */ /* 0x000e620000000800 */
[----:B------:R-:W-:Y:S01]  /*dd70*/  @!P6 FMUL R57, R57, 0.5 ;  /* 0x3f0000003939e820 */ /* 0x000fe20000400000 */
[----:B------:R-:W-:Y:S02]  /*dd80*/  WARPGROUP.DEPBAR.LE gsb0, 0x0 ;  /* 0x00008000000079c5 */ /* 0x000fe40000010000 */
[----:B------:R-:W-:-:S03]  /*dd90*/  WARPGROUP.ARRIVE ;  /* 0x00000000000079c5 */ /* 0x000fc60000000000 */
[----:B------:R-:W-:Y:S01]  /*dda0*/  @!P4 FMUL R59, R59, 0.5 ;  /* 0x3f0000003b3bc820 */ /* 0x000fe20000400000 */
[----:B------:R-:W3:Y:S01]  /*ddb0*/  MUFU.EX2 R57, R57 ;  /* 0x0000003900397308 */ /* 0x000ee20000000800 */
[----:B--2---:R-:W-:Y:S01]  /*ddc0*/  @!P5 FMUL R56, R56, R56 ;  /* 0x000000383838d220 */ /* 0x004fe20000400000 */
[----:B------:R-:W-:Y:S01]  /*ddd0*/  FSETP.GEU.AND P5, PT, R60, -126, PT ;  /* 0xc2fc00003c00780b */ /* 0x000fe20003fae000 */
[----:B------:R-:W-:Y:S01]  /*dde0*/  HGMMA.64x16x16.F32.BF16 R88, R24, gdesc[UR28].tnspB, R88, gsb0 ;  /* 0x4020001c18587df0 */ /* 0x000fe20008001858 */
[----:B------:R-:W-:Y:S01]  /*ddf0*/  R2UR UR30, R30 ;  /* 0x000000001e1e72ca */ /* 0x000fe200000e0000 */
[----:B-1----:R-:W-:Y:S01]  /*de00*/  @!P3 FMUL R58, R58, R58 ;  /* 0x0000003a3a3ab220 */ /* 0x002fe20000400000 */
[----:B------:R-:W-:Y:S01]  /*de10*/  R2UR UR31, R31 ;  /* 0x000000001f1f72ca */ /* 0x000fe200000e0000 */
[----:B------:R-:W-:Y:S01]  /*de20*/  IMAD.MOV.U32 R31, RZ, RZ, -0x3ffffff0 ;  /* 0xc0000010ff1f7424 */ /* 0x000fe200078e00ff */
[----:B------:R-:W1:Y:S01]  /*de30*/  MUFU.EX2 R59, R59 ;  /* 0x0000003b003b7308 */ /* 0x000e620000000800 */
[----:B------:R-:W-:-:S06]  /*de40*/  FSETP.GEU.AND P3, PT, R62, -126, PT ;  /* 0xc2fc00003e00780b */ /* 0x000fcc0003f6e000 */
[----:B------:R-:W-:Y:S01]  /*de50*/  @!P5 FMUL R60, R60, 0.5 ;  /* 0x3f0000003c3cd820 */ /* 0x000fe20000400000 */
[----:B---3--:R-:W-:Y:S01]  /*de60*/  @!P6 FMUL R57, R57, R57 ;  /* 0x000000393939e220 */ /* 0x008fe20000400000 */
[----:B------:R-:W-:-:S04]  /*de70*/  FSETP.GEU.AND P6, PT, R61, -126, PT ;  /* 0xc2fc00003d00780b */ /* 0x000fc80003fce000 */
[----:B------:R-:W2:Y:S01]  /*de80*/  MUFU.EX2 R60, R60 ;  /* 0x0000003c003c7308 */ /* 0x000ea20000000800 */
[----:B------:R-:W-:Y:S01]  /*de90*/  @!P3 FMUL R62, R62, 0.5 ;  /* 0x3f0000003e3eb820 */ /* 0x000fe20000400000 */
[----:B-1----:R-:W-:Y:S01]  /*dea0*/  @!P4 FMUL R59, R59, R59 ;  /* 0x0000003b3b3bc220 */ /* 0x002fe20000400000 */
[----:B------:R-:W-:-:S05]  /*deb0*/  FSETP.GEU.AND P4, PT, R63, -126, PT ;  /* 0xc2fc00003f00780b */ /* 0x000fca0003f8e000 */
[----:B------:R-:W-:Y:S01]  /*dec0*/  MUFU.EX2 R62, R62 ;  /* 0x0000003e003e7308 */ /* 0x000fe20000000800 */
[----:B------:R-:W-:-:S07]  /*ded0*/  @!P6 FMUL R61, R61, 0.5 ;  /* 0x3f0000003d3de820 */ /* 0x000fce0000400000 */
[----:B------:R-:W1:Y:S01]  /*dee0*/  MUFU.EX2 R61, R61 ;  /* 0x0000003d003d7308 */ /* 0x000e620000000800 */
[----:B--2---:R-:W-:Y:S01]  /*def0*/  @!P5 FMUL R60, R60, R60 ;  /* 0x0000003c3c3cd220 */ /* 0x004fe20000400000 */
[----:B------:R-:W-:Y:S01]  /*df00*/  FSETP.GEU.AND P5, PT, R64, -126, PT ;  /* 0xc2fc00004000780b */ /* 0x000fe20003fae000 */
[----:B------:R-:W-:Y:S01]  /*df10*/  @!P4 FMUL R63, R63, 0.5 ;  /* 0x3f0000003f3fc820 */ /* 0x000fe20000400000 */
[----:B------:R-:W-:Y:S02]  /*df20*/  WARPGROUP.DEPBAR.LE gsb0, 0x0 ;  /* 0x00008000000079c5 */ /* 0x000fe40000010000 */
[----:B------:R-:W-:Y:S01]  /*df30*/  FADD R24, R161, R32 ;  /* 0x00000020a1187221 */ /* 0x000fe20000000000 */
[----:B------:R-:W-:Y:S01]  /*df40*/  FADD R27, R28, R35 ;  /* 0x000000231c1b7221 */ /* 0x000fe20000000000 */
[----:B------:R-:W-:Y:S01]  /*df50*/  VIADD R28, R162, 0x460 ;  /* 0x00000460a21c7836 */ /* 0x000fe20000000000 */
[----:B------:R-:W2:Y:S01]  /*df60*/  MUFU.EX2 R63, R63 ;  /* 0x0000003f003f7308 */ /* 0x000ea20000000800 */
[----:B------:R-:W-:Y:S01]  /*df70*/  FADD R25, R24, R33 ;  /* 0x0000002118197221 */ /* 0x000fe20000000000 */
[----:B------:R-:W-:Y:S01]  /*df80*/  F2FP.BF16.F32.PACK_AB R24, R33, R32 ;  /* 0x000000202118723e */ /* 0x000fe200000010ff */
[----:B------:R-:W-:Y:S01]  /*df90*/  FADD R30, R27, R38 ;  /* 0x000000261b1e7221 */ /* 0x000fe20000000000 */
[----:B------:R-:W-:Y:S01]  /*dfa0*/  F2FP.BF16.F32.PACK_AB R27, R39, R38 ;  /* 0x00000026271b723e */ /* 0x000fe200000010ff */
[----:B------:R-:W-:Y:S01]  /*dfb0*/  FADD R26, R25, R36 ;  /* 0x00000024191a7221 */ /* 0x000fe20000000000 */
[----:B------:R-:W-:Y:S01]  /*dfc0*/  F2FP.BF16.F32.PACK_AB R25, R35, R34 ;  /* 0x000000222319723e */ /* 0x000fe200000010ff */
[----:B------:R-:W-:Y:S01]  /*dfd0*/  FADD R35, R30, R39 ;  /* 0x000000271e237221 */ /* 0x000fe20000000000 */
[----:B------:R-:W-:-:S02]  /*dfe0*/  VIADD R30, R162, 0x560 ;  /* 0x00000560a21e7836 */ /* 0x000fc40000000000 */
[----:B------:R-:W-:Y:S01]  /*dff0*/  FADD R33, R26, R157 ;  /* 0x0000009d1a217221 */ /* 0x000fe20000000000 */
[----:B------:R-:W-:Y:S01]  /*e000*/  F2FP.BF16.F32.PACK_AB R26, R157, R36 ;  /* 0x000000249d1a723e */ /* 0x000fe200000010ff */
[----:B-1----:R-:W-:Y:S01]  /*e010*/  @!P6 FMUL R61, R61, R61 ;  /* 0x0000003d3d3de220 */ /* 0x002fe20000400000 */
[----:B------:R-:W-:Y:S01]  /*e020*/  @!P3 FMUL R62, R62, R62 ;  /* 0x0000003e3e3eb220 */ /* 0x000fe20000400000 */
[----:B------:R-:W-:Y:S01]  /*e030*/  FSETP.GEU.AND P6, PT, R65, -126, PT ;  /* 0xc2fc00004100780b */ /* 0x000fe20003fce000 */
[----:B------:R-:W-:Y:S01]  /*e040*/  WARPGROUP.ARRIVE ;  /* 0x00000000000079c5 */ /* 0x000fe20000000000 */
[----:B------:R-:W-:Y:S01]  /*e050*/  FSETP.GEU.AND P3, PT, R66, -126, PT ;  /* 0xc2fc00004200780b */ /* 0x000fe20003f6e000 */
[----:B------:R-:W-:Y:S01]  /*e060*/  @!P5 FMUL R64, R64, 0.5 ;  /* 0x3f0000004040d820 */ /* 0x000fe20000400000 */
[----:B--2---:R-:W-:Y:S01]  /*e070*/  @!P4 FMUL R63, R63, R63 ;  /* 0x0000003f3f3fc220 */ /* 0x004fe20000400000 */
[----:B------:R-:W-:Y:S02]  /*e080*/  FSETP.GEU.AND P4, PT, R67, -126, PT ;  /* 0xc2fc00004300780b */ /* 0x000fe40003f8e000 */
[----:B------:R-:W-:Y:S01]  /*e090*/  HGMMA.64x16x16.F32.BF16 R136, R24, gdesc[UR32].tnspB, R136, gsb0 ;  /* 0x4020002018887df0 */ /* 0x000fe20008001888 */
[----:B------:R-:W-:Y:S01]  /*e0a0*/  R2UR UR34, R28 ;  /* 0x000000001c2272ca */ /* 0x000fe200000e0000 */
[----:B------:R-:W-:Y:S01]  /*e0b0*/  VIADD R28, R162, 0x660 ;  /* 0x00000660a21c7836 */ /* 0x000fe20000000000 */
[----:B------:R-:W-:Y:S01]  /*e0c0*/  R2UR UR35, R29 ;  /* 0x000000001d2372ca */ /* 0x000fe200000e0000 */
[----:B------:R-:W-:Y:S01]  /*e0d0*/  IMAD.MOV.U32 R29, RZ, RZ, -0x3ffffff0 ;  /* 0xc0000010ff1d7424 */ /* 0x000fe200078e00ff */
[----:B------:R-:W1:Y:S01]  /*e0e0*/  MUFU.EX2 R64, R64 ;  /* 0x0000004000407308 */ /* 0x000e620000000800 */
[----:B------:R-:W-:-:S02]  /*e0f0*/  @!P6 FMUL R65, R65, 0.5 ;  /* 0x3f0000004141e820 */ /* 0x000fc40000400000 */
[----:B------:R-:W-:-:S03]  /*e100*/  @!P3 FMUL R66, R66, 0.5 ;  /* 0x3f0000004242b820 */ /* 0x000fc60000400000 */
[----:B------:R-:W-:Y:S02]  /*e110*/  @!P4 FMUL R67, R67, 0.5 ;  /* 0x3f0000004343c820 */ /* 0x000fe40000400000 */
[----:B------:R-:W2:Y:S08]  /*e120*/  MUFU.EX2 R65, R65 ;  /* 0x0000004100417308 */ /* 0x000eb00000000800 */
        /* <DEDUP_REMOVED lines=8> */
[----:B------:R-:W-:Y:S01]  /*e1b0*/  FSETP.GEU.AND P3, PT, R70, -126, PT ;  /* 0xc2fc00004600780b */ /* 0x000fe20003f6e000 */
[----:B------:R-:W-:Y:S02]  /*e1c0*/  WARPGROUP.DEPBAR.LE gsb0, 0x0 ;  /* 0x00008000000079c5 */ /* 0x000fe40000010000 */
[----:B------:R-:W-:-:S03]  /*e1d0*/  WARPGROUP.ARRIVE ;  /* 0x00000000000079c5 */ /* 0x000fc60000000000 */
[----:B------:R-:W-:Y:S01]  /*e1e0*/  @!P6 FMUL R69, R69, 0.5 ;  /* 0x3f0000004545e820 */ /* 0x000fe20000400000 */
[----:B-1----:R-:W-:Y:S01]  /*e1f0*/  @!P4 FMUL R67, R67, R67 ;  /* 0x000000434343c220 */ /* 0x002fe20000400000 */
[----:B------:R-:W-:Y:S01]  /*e200*/  FSETP.GEU.AND P4, PT, R71, -126, PT ;  /* 0xc2fc00004700780b */ /* 0x000fe20003f8e000 */
[----:B------:R-:W1:Y:S01]  /*e210*/  MUFU.EX2 R68, R68 ;  /* 0x0000004400447308 */ /* 0x000e620000000800 */
[----:B------:R-:W-:Y:S01]  /*e220*/  HGMMA.64x16x16.F32.BF16 R128, R24, gdesc[UR36].tnspB, R128, gsb0 ;  /* 0x4020002418807df0 */ /* 0x000fe20008001880 */
[----:B------:R-:W-:Y:S02]  /*e230*/  R2UR UR38, R30 ;  /* 0x000000001e2672ca */ /* 0x000fe400000e0000 */
[----:B------:R-:W-:Y:S01]  /*e240*/  @!P3 FMUL R70, R70, 0.5 ;  /* 0x3f0000004646b820 */ /* 0x000fe20000400000 */
[----:B------:R-:W-:Y:S02]  /*e250*/  R2UR UR39, R31 ;  /* 0x000000001f2772ca */ /* 0x000fe400000e0000 */
[----:B------:R-:W-:Y:S01]  /*e260*/  IADD3 R30, R162, 0x80, RZ ;  /* 0x00000080a21e7810 */ /* 0x000fe20007ffe0ff */
[----:B------:R-:W2:Y:S01]  /*e270*/  MUFU.EX2 R69, R69 ;  /* 0x0000004500457308 */ /* 0x000ea20000000800 */
[----:B------:R-:W-:-:S03]  /*e280*/  MOV R31, 0xc0000010 ;  /* 0xc0000010001f7802 */ /* 0x000fc60000000f00 */
[----:B------:R-:W-:-:S04]  /*e290*/  @!P4 FMUL R71, R71, 0.5 ;  /* 0x3f0000004747c820 */ /* 0x000fc80000400000 */
        /* <DEDUP_REMOVED lines=12> */
[----:B------:R-:W-:Y:S01]  /*e360*/  FSETP.GEU.AND P4, PT, R75, -126, PT ;  /* 0xc2fc00004b00780b */ /* 0x000fe20003f8e000 */
[----:B------:R-:W-:Y:S02]  /*e370*/  WARPGROUP.DEPBAR.LE gsb0, 0x0 ;  /* 0x00008000000079c5 */ /* 0x000fe40000010000 */
[----:B------:R-:W-:Y:S02]  /*e380*/  WARPGROUP.ARRIVE ;  /* 0x00000000000079c5 */ /* 0x000fe40000000000 */
[----:B------:R-:W-:Y:S01]  /*e390*/  @!P3 FMUL R74, R74, 0.5 ;  /* 0x3f0000004a4ab820 */ /* 0x000fe20000400000 */
[----:B------:R-:W1:Y:S03]  /*e3a0*/  MUFU.EX2 R73, R73 ;  /* 0x0000004900497308 */ /* 0x000e660000000800 */
[----:B------:R-:W-:Y:S01]  /*e3b0*/  HGMMA.64x16x16.F32.BF16 R120, R24, gdesc[UR44].tnspB, R120, gsb0 ;  /* 0x4020002c18787df0 */ /* 0x000fe20008001878 */
[----:B------:R-:W-:Y:S01]  /*e3c0*/  R2UR UR46, R28 ;  /* 0x000000001c2e72ca */ /* 0x000fe200000e0000 */
[----:B------:R-:W-:Y:S01]  /*e3d0*/  VIADD R28, R162, 0x180 ;  /* 0x00000180a21c7836 */ /* 0x000fe20000000000 */
[----:B------:R-:W-:Y:S01]  /*e3e0*/  R2UR UR47, R29 ;  /* 0x000000001d2f72ca */ /* 0x000fe200000e0000 */
[----:B------:R-:W-:-:S02]  /*e3f0*/  IMAD.MOV.U32 R29, RZ, RZ, -0x3ffffff0 ;  /* 0xc0000010ff1d7424 */ /* 0x000fc400078e00ff */
[----:B------:R-:W-:Y:S01]  /*e400*/  @!P4 FMUL R75, R75, 0.5 ;  /* 0x3f0000004b4bc820 */ /* 0x000fe20000400000 */
[----:B------:R-:W3:Y:S01]  /*e410*/  MUFU.EX2 R74, R74 ;  /* 0x0000004a004a7308 */ /* 0x000ee20000000800 */
[----:B--2---:R-:W-:Y:S01]  /*e420*/  @!P5 FMUL R72, R72, R72 ;  /* 0x000000484848d220 */ /* 0x004fe20000400000 */
[----:B------:R-:W-:Y:S01]  /*e430*/  FSETP.GEU.AND P5, PT, R76, -126, PT ;  /* 0xc2fc00004c00780b */ /* 0x000fe20003fae000 */
[----:B-1----:R-:W-:-:S05]  /*e440*/  @!P6 FMUL R73, R73, R73 ;  /* 0x000000494949e220 */ /* 0x002fca0000400000 */
        /* <DEDUP_REMOVED lines=9> */
[----:B------:R-:W1:Y:S01]  /*e4e0*/  MUFU.EX2 R77, R77 ;  /* 0x0000004d004d7308 */ /* 0x000e620000000800 */
[----:B------:R-:W-:Y:S01]  /*e4f0*/  @!P3 FMUL R78, R78, 0.5 ;  /* 0x3f0000004e4eb820 */ /* 0x000fe20000400000 */
[----:B------:R-:W-:Y:S02]  /*e500*/  WARPGROUP.DEPBAR.LE gsb0, 0x0 ;  /* 0x00008000000079c5 */ /* 0x000fe40000010000 */
[----:B------:R-:W-:-:S04]  /*e510*/  WARPGROUP.ARRIVE ;  /* 0x00000000000079c5 */ /* 0x000fc80000000000 */
[----:B------:R-:W-:Y:S01]  /*e520*/  @!P4 FMUL R79, R79, 0.5 ;  /* 0x3f0000004f4fc820 */ /* 0x000fe20000400000 */
[----:B------:R-:W3:Y:S01]  /*e530*/  MUFU.EX2 R78, R78 ;  /* 0x0000004e004e7308 */ /* 0x000ee20000000800 */
[----:B--2---:R-:W-:Y:S01]  /*e540*/  @!P5 FMUL R76, R76, R76 ;  /* 0x0000004c4c4cd220 */ /* 0x004fe20000400000 */
[----:B------:R-:W-:Y:S01]  /*e550*/  FSETP.GEU.AND P5, PT, R80, -126, PT ;  /* 0xc2fc00005000780b */ /* 0x000fe20003fae000 */
[----:B------:R-:W-:Y:S01]  /*e560*/  HGMMA.64x16x16.F32.BF16 R112, R24, gdesc[UR48].tnspB, R112, gsb0 ;  /* 0x4020003018707df0 */ /* 0x000fe20008001870 */
[----:B------:R-:W-:Y:S01]  /*e570*/  R2UR UR50, R30 ;  /* 0x000000001e3272ca */ /* 0x000fe200000e0000 */
[----:B------:R-:W-:Y:S01]  /*e580*/  VIADD R30, R162, 0x280 ;  /* 0x00000280a21e7836 */ /* 0x000fe20000000000 */
[----:B------:R-:W-:Y:S02]  /*e590*/  R2UR UR51, R31 ;  /* 0x000000001f3372ca */ /* 0x000fe400000e0000 */
[----:B------:R-:W2:Y:S01]  /*e5a0*/  MUFU.EX2 R79, R79 ;  /* 0x0000004f004f7308 */ /* 0x000ea20000000800 */
[----:B------:R-:W-:Y:S01]  /*e5b0*/  MOV R31, 0xc0000010 ;  /* 0xc0000010001f7802 */ /* 0x000fe20000000f00 */
[----:B-1----:R-:W-:Y:S01]  /*e5c0*/  @!P6 FMUL R77, R77, R77 ;  /* 0x0000004d4d4de220 */ /* 0x002fe20000400000 */
[----:B------:R-:W-:-:S04]  /*e5d0*/  FSETP.GEU.AND P6, PT, R81, -126, PT ;  /* 0xc2fc00005100780b */ /* 0x000fc80003fce000 */
[----:B------:R-:W-:Y:S01]  /*e5e0*/  @!P5 FMUL R80, R80, 0.5 ;  /* 0x3f0000005050d820 */ /* 0x000fe20000400000 */
[----:B---3--:R-:W-:Y:S01]  /*e5f0*/  @!P3 FMUL R78, R78, R78 ;  /* 0x0000004e4e4eb220 */ /* 0x008fe20000400000 */
[----:B------:R-:W-:-:S04]  /*e600*/  FSETP.GEU.AND P3, PT, R82, -126, PT ;  /* 0xc2fc00005200780b */ /* 0x000fc80003f6e000 */
[----:B------:R-:W1:Y:S03]  /*e610*/  MUFU.EX2 R80, R80 ;  /* 0x0000005000507308 */ /* 0x000e660000000800 */
[----:B------:R-:W-:Y:S01]  /*e620*/  @!P6 FMUL R81, R81, 0.5 ;  /* 0x3f0000005151e820 */ /* 0x000fe20000400000 */
[----:B--2---:R-:W-:Y:S01]  /*e630*/  @!P4 FMUL R79, R79, R79 ;  /* 0x0000004f4f4fc220 */ /* 0x004fe20000400000 */
[----:B------:R-:W-:-:S04]  /*e640*/  FSETP.GEU.AND P4, PT, R83, -126, PT ;  /* 0xc2fc00005300780b */ /* 0x000fc80003f8e000 */
[----:B------:R-:W2:Y:S01]  /*e650*/  MUFU.EX2 R81, R81 ;  /* 0x0000005100517308 */ /* 0x000ea20000000800 */
[----:B------:R-:W-:-:S07]  /*e660*/  @!P3 FMUL R82, R82, 0.5 ;  /* 0x3f0000005252b820 */ /* 0x000fce0000400000 */
[----:B------:R-:W3:Y:S01]  /*e670*/  MUFU.EX2 R82, R82 ;  /* 0x0000005200527308 */ /* 0x000ee20000000800 */
[----:B------:R-:W-:Y:S01]  /*e680*/  @!P4 FMUL R83, R83, 0.5 ;  /* 0x3f0000005353c820 */ /* 0x000fe20000400000 */
[----:B-1----:R-:W-:Y:S01]  /*e690*/  @!P5 FMUL R80, R80, R80 ;  /* 0x000000505050d220 */ /* 0x002fe20000400000 */
[----:B------:R-:W-:Y:S01]  /*e6a0*/  FSETP.GEU.AND P5, PT, R84, -126, PT ;  /* 0xc2fc00005400780b */ /* 0x000fe20003fae000 */
[----:B------:R-:W-:Y:S02]  /*e6b0*/  WARPGROUP.DEPBAR.LE gsb0, 0x0 ;  /* 0x00008000000079c5 */ /* 0x000fe40000010000 */
[----:B------:R-:W-:Y:S02]  /*e6c0*/  WARPGROUP.ARRIVE ;  /* 0x00000000000079c5 */ /* 0x000fe40000000000 */
[----:B------:R-:W1:Y:S01]  /*e6d0*/  MUFU.EX2 R83, R83 ;  /* 0x0000005300537308 */ /* 0x000e620000000800 */
[----:B--2---:R-:W-:Y:S01]  /*e6e0*/  @!P6 FMUL R81, R81, R81 ;  /* 0x000000515151e220 */ /* 0x004fe20000400000 */
[----:B------:R-:W-:-:S02]  /*e6f0*/  FSETP.GEU.AND P6, PT, R85, -126, PT ;  /* 0xc2fc00005500780b */ /* 0x000fc40003fce000 */
[----:B------:R-:W-:Y:S01]  /*e700*/  HGMMA.64x16x16.F32.BF16 R104, R24, gdesc[UR52].tnspB, R104, gsb0 ;  /* 0x4020003418687df0 */ /* 0x000fe20008001868 */
[----:B------:R-:W-:Y:S01]  /*e710*/  R2UR UR54, R28 ;  /* 0x000000001c3672ca */ /* 0x000fe200000e0000 */
[----:B------:R-:W-:Y:S01]  /*e720*/  FADD R28, R33, R40 ;  /* 0x00000028211c7221 */ /* 0x000fe20000000000 */
[----:B------:R-:W-:Y:S01]  /*e730*/  R2UR UR55, R29 ;  /* 0x000000001d3772ca */ /* 0x000fe200000e0000 */
[----:B---3--:R-:W-:Y:S01]  /*e740*/  @!P3 FMUL R82, R82, R82 ;  /* 0x000000525252b220 */ /* 0x008fe20000400000 */
[----:B------:R-:W-:Y:S01]  /*e750*/  FSETP.GEU.AND P3, PT, R86, -126, PT ;  /* 0xc2fc00005600780b */ /* 0x000fe20003f6e000 */
[----:B------:R-:W-:Y:S01]  /*e760*/  FADD R29, R28, R41 ;  /* 0x000000291c1d7221 */ /* 0x000fe20000000000 */
[----:B------:R-:W-:Y:S01]  /*e770*/  F2FP.BF16.F32.PACK_AB R28, R41, R40 ;  /* 0x00000028291c723e */ /* 0x000fe200000010ff */
[----:B------:R-:W-:-:S03]  /*e780*/  @!P5 FMUL R84, R84, 0.5 ;  /* 0x3f0000005454d820 */ /* 0x000fc60000400000 */
[----:B------:R-:W-:Y:S01]  /*e790*/  @!P6 FMUL R85, R85, 0.5 ;  /* 0x3f0000005555e820 */ /* 0x000fe20000400000 */
[----:B-1----:R-:W-:Y:S01]  /*e7a0*/  @!P4 FMUL R83, R83, R83 ;  /* 0x000000535353c220 */ /* 0x002fe20000400000 */
[----:B------:R-:W-:Y:S01]  /*e7b0*/  FSETP.GEU.AND P4, PT, R87, -126, PT ;  /* 0xc2fc00005700780b */ /* 0x000fe20003f8e000 */
[----:B------:R-:W1:Y:S04]  /*e7c0*/  MUFU.EX2 R84, R84 ;  /* 0x0000005400547308 */ /* 0x000e680000000800 */
[----:B------:R-:W-:-:S04]  /*e7d0*/  @!P3 FMUL R86, R86, 0.5 ;  /* 0x3f0000005656b820 */ /* 0x000fc80000400000 */
[----:B------:R-:W2:Y:S04]  /*e7e0*/  MUFU.EX2 R85, R85 ;  /* 0x0000005500557308 */ /* 0x000ea80000000800 */
[----:B------:R-:W-:Y:S01]  /*e7f0*/  @!P4 FMUL R87, R87, 0.5 ;  /* 0x3f0000005757c820 */ /* 0x000fe20000400000 */
[----:B-1----:R-:W-:-:S05]  /*e800*/  @!P5 FMUL R84, R84, R84 ;  /* 0x000000545454d220 */ /* 0x002fca0000400000 */
[----:B------:R-:W1:Y:S01]  /*e810*/  MUFU.EX2 R87, R87 ;  /* 0x0000005700577308 */ /* 0x000e620000000800 */
[----:B--2---:R-:W-:Y:S01]  /*e820*/  @!P6 FMUL R85, R85, R85 ;  /* 0x000000555555e220 */ /* 0x004fe20000400000 */
[----:B------:R-:W-:Y:S02]  /*e830*/  WARPGROUP.DEPBAR.LE gsb0, 0x0 ;  /* 0x00008000000079c5 */ /* 0x000fe40000010000 */
[----:B------:R-:W-:Y:S01]  /*e840*/  WARPGROUP.ARRIVE ;  /* 0x00000000000079c5 */ /* 0x000fe20000000000 */
[----:B-1----:R-:W-:-:S05]  /*e850*/  @!P4 FMUL R87, R87, R87 ;  /* 0x000000575757c220 */ /* 0x002fca0000400000 */
[----:B------:R-:W-:Y:S01]  /*e860*/  HGMMA.64x16x16.F32.BF16 R96, R24, gdesc[UR56].tnspB, R96, gsb0 ;  /* 0x4020003818607df0 */ /* 0x000fe20008001860 */
[----:B------:R-:W-:Y:S02]  /*e870*/  R2UR UR58, R30 ;  /* 0x000000001e3a72ca */ /* 0x000fe400000e0000 */
[----:B------:R-:W-:Y:S02]  /*e880*/  R2UR UR59, R31 ;  /* 0x000000001f3b72ca */ /* 0x000fe400000e0000 */
[----:B------:R-:W-:Y:S02]  /*e890*/  F2FP.BF16.F32.PACK_AB R30, R45, R44 ;  /* 0x0000002c2d1e723e */ /* 0x000fe400000010ff */
[----:B------:R-:W-:Y:S01]  /*e8a0*/  F2FP.BF16.F32.PACK_AB R31, R47, R46 ;  /* 0x0000002e2f1f723e */ /* 0x000fe200000010ff */
[----:B------:R-:W-:Y:S02]  /*e8b0*/  WARPGROUP.DEPBAR.LE gsb0, 0x0 ;  /* 0x00008000000079c5 */ /* 0x000fe40000010000 */
[----:B------:R-:W-:-:S06]  /*e8c0*/  WARPGROUP.ARRIVE ;  /* 0x00000000000079c5 */ /* 0x000fcc0000000000 */
[----:B------:R-:W-:Y:S01]  /*e8d0*/  HGMMA.64x16x16.F32.BF16 R88, R24, gdesc[UR40].tnspB, R88, gsb0 ;  /* 0x4020002818587df0 */ /* 0x000fe20008001858 */
[----:B------:R-:W-:Y:S01]  /*e8e0*/  UMOV UR42, UR8 ;  /* 0x00000008002a7c82 */ /* 0x000fe20008000000 */
[----:B------:R-:W-:Y:S01]  /*e8f0*/  UMOV UR43, UR9 ;  /* 0x00000009002b7c82 */ /* 0x000fe20008000000 */
[----:B------:R-:W-:Y:S02]  /*e900*/  WARPGROUP.DEPBAR.LE gsb0, 0x0 ;  /* 0x00008000000079c5 */ /* 0x000fe40000010000 */
[----:B------:R-:W-:Y:S01]  /*e910*/  FADD R24, R29, R44 ;  /* 0x0000002c1d187221 */ /* 0x000fe20000000000 */
[----:B------:R-:W-:Y:S01]  /*e920*/  F2FP.BF16.F32.PACK_AB R29, R43, R42 ;  /* 0x0000002a2b1d723e */ /* 0x000fe200000010ff */
[----:B------:R-:W-:Y:S01]  /*e930*/  FADD R26, R35, R42 ;  /* 0x0000002a231a7221 */ /* 0x000fe20000000000 */
[----:B------:R-:W-:Y:S02]  /*e940*/  IMAD.MOV.U32 R27, RZ, RZ, -0x3ffffff0 ;  /* 0xc0000010ff1b7424 */ /* 0x000fe400078e00ff */
[----:B------:R-:W-:Y:S01]  /*e950*/  FADD R33, R24, R45 ;  /* 0x0000002d18217221 */ /* 0x000fe20000000000 */
[----:B------:R-:W-:Y:S01]  /*e960*/  WARPGROUP.ARRIVE ;  /* 0x00000000000079c5 */ /* 0x000fe20000000000 */
[----:B------:R-:W-:Y:S01]  /*e970*/  FADD R25, R26, R43 ;  /* 0x0000002b1a197221 */ /* 0x000fe20000000000 */
[----:B------:R-:W-:Y:S01]  /*e980*/  VIADD R24, R162, 0x380 ;  /* 0x00000380a2187836 */ /* 0x000fe20000000000 */
[----:B------:R-:W-:-:S02]  /*e990*/  R2UR UR13, R27 ;  /* 0x000000001b0d72ca */ /* 0x000fc400000e0000 */
[----:B------:R-:W-:Y:S01]  /*e9a0*/  FADD R26, R25, R46 ;  /* 0x0000002e191a7221 */ /* 0x000fe20000000000 */
[----:B------:R-:W-:Y:S01]  /*e9b0*/  HGMMA.64x16x16.F32.BF16 R136, R28, gdesc[UR4].tnspB, R136, gsb0 ;  /* 0x402000041c887df0 */ /* 0x000fe20008001888 */
[----:B------:R-:W-:Y:S02]  /*e9c0*/  R2UR UR7, R160 ;  /* 0x00000000a00772ca */ /* 0x000fe400000e0000 */
[----:B------:R-:W-:Y:S01]  /*e9d0*/  R2UR UR6, R159 ;  /* 0x000000009f0672ca */ /* 0x000fe200000e0000 */
[----:B------:R-:W-:Y:S01]  /*e9e0*/  FADD R35, R26, R47 ;  /* 0x0000002f1a237221 */ /* 0x000fe20000000000 */
[----:B------:R-:W-:Y:S01]  /*e9f0*/  VIADD R26, R162, 0x480 ;  /* 0x00000480a21a7836 */ /* 0x000fe20000000000 */
[----:B------:R-:W-:Y:S01]  /*ea00*/  R2UR UR8, R24 ;  /* 0x00000000180872ca */ /* 0x000fe200000e0000 */
[----:B------:R-:W-:Y:S01]  /*ea10*/  FADD R24, R33, R48 ;  /* 0x0000003021187221 */ /* 0x000fe20000000000 */
[----:B------:R-:W-:Y:S02]  /*ea20*/  MOV R25, 0xc0000010 ;  /* 0xc000001000197802 */ /* 0x000fe40000000f00 */
[----:B------:R-:W-:Y:S01]  /*ea30*/  R2UR UR12, R26 ;  /* 0x000000001a0c72ca */ /* 0x000fe200000e0000 */
[----:B------:R-:W-:Y:S01]  /*ea40*/  FADD R26, R35, R50 ;  /* 0x00000032231a7221 */ /* 0x000fe20000000000 */
[----:B------:R-:W-:-:S02]  /*ea50*/  R2UR UR9, R25 ;  /* 0x00000000190972ca */ /* 0x000fc400000e0000 */
[----:B------:R-:W-:Y:S02]  /*ea60*/  F2FP.BF16.F32.PACK_AB R25, R51, R50 ;  /* 0x000000323319723e */ /* 0x000fe400000010ff */
[----:B------:R-:W-:Y:S01]  /*ea70*/  F2FP.BF16.F32.PACK_AB R27, R55, R54 ;  /* 0x00000036371b723e */ /* 0x000fe200000010ff */
[----:B------:R-:W-:Y:S02]  /*ea80*/  WARPGROUP.DEPBAR.LE gsb0, 0x0 ;  /* 0x00008000000079c5 */ /* 0x000fe40000010000 */
[----:B------:R-:W-:-:S06]  /*ea90*/  WARPGROUP.ARRIVE ;  /* 0x00000000000079c5 */ /* 0x000fcc0000000000 */
[----:B------:R-:W-:Y:S01]  /*eaa0*/  HGMMA.64x16x16.F32.BF16 R128, R28, gdesc[UR4].tnspB, R128, gsb0 ;  /* 0x402000041c807df0 */ /* 0x000fe20008001880 */
[----:B------:R-:W-:Y:S02]  /*eab0*/  R2UR UR7, R156 ;  /* 0x000000009c0772ca */ /* 0x000fe400000e0000 */
[----:B------:R-:W-:Y:S01]  /*eac0*/  R2UR UR6, R158 ;  /* 0x000000009e0672ca */ /* 0x000fe200000e0000 */
[----:B------:R-:W-:Y:S02]  /*ead0*/  WARPGROUP.DEPBAR.LE gsb0, 0x0 ;  /* 0x00008000000079c5 */ /* 0x000fe40000010000 */
[----:B------:R-:W-:-:S06]  /*eae0*/  WARPGROUP.ARRIVE ;  /* 0x00000000000079c5 */ /* 0x000fcc0000000000 */
[----:B------:R-:W-:Y:S01]  /*eaf0*/  HGMMA.64x16x16.F32.BF16 R120, R28, gdesc[UR40].tnspB, R120, gsb0 ;  /* 0x402000281c787df0 */ /* 0x000fe20008001878 */
[----:B------:R-:W-:Y:S02]  /*eb00*/  R2UR UR43, R153 ;  /* 0x00000000992b72ca */ /* 0x000fe400000e0000 */
[----:B------:R-:W-:Y:S01]  /*eb10*/  R2UR UR42, R152 ;  /* 0x00000000982a72ca */ /* 0x000fe200000e0000 */
[----:B------:R-:W-:Y:S02]  /*eb20*/  WARPGROUP.DEPBAR.LE gsb0, 0x0 ;  /* 0x00008000000079c5 */ /* 0x000fe40000010000 */
[----:B------:R-:W-:-:S10]  /*eb30*/  WARPGROUP.ARRIVE ;  /* 0x00000000000079c5 */ /* 0x000fd40000000000 */
[----:B------:R-:W-:Y:S01]  /*eb40*/  HGMMA.64x16x16.F32.BF16 R112, R28, gdesc[UR40].tnspB, R112, gsb0 ;  /* 0x402000281c707df0 */ /* 0x000fe20008001870 */
[----:B------:R-:W-:Y:S02]  /*eb50*/  R2UR UR43, R13 ;  /* 0x000000000d2b72ca */ /* 0x000fe400000e0000 */
[----:B------:R-:W-:Y:S01]  /*eb60*/  MOV R13, 0xc0000010 ;  /* 0xc0000010000d7802 */ /* 0x000fe20000000f00 */
[----:B------:R-:W-:Y:S02]  /*eb70*/  WARPGROUP.DEPBAR.LE gsb0, 0x0 ;  /* 0x00008000000079c5 */ /* 0x000fe40000010000 */
[----:B------:R-:W-:-:S06]  /*eb80*/  WARPGROUP.ARRIVE ;  /* 0x00000000000079c5 */ /* 0x000fcc0000000000 */
[----:B------:R-:W-:Y:S01]  /*eb90*/  HGMMA.64x16x16.F32.BF16 R104, R28, gdesc[UR4].tnspB, R104, gsb0 ;  /* 0x402000041c687df0 */ /* 0x000fe20008001868 */
[----:B------:R-:W-:Y:S01]  /*eba0*/  R2UR UR7, R13 ;  /* 0x000000000d0772ca */ /* 0x000fe200000e0000 */
[----:B------:R-:W-:Y:S01]  /*ebb0*/  FADD R13, R24, R49 ;  /* 0x00000031180d7221 */ /* 0x000fe20000000000 */
[----:B------:R-:W-:Y:S02]  /*ebc0*/  R2UR UR6, R12 ;  /* 0x000000000c0672ca */ /* 0x000fe400000e0000 */
[----:B------:R-:W-:Y:S01]  /*ebd0*/  F2FP.BF16.F32.PACK_AB R24, R49, R48 ;  /* 0x000000303118723e */ /* 0x000fe200000010ff */
[----:B------:R-:W-:Y:S01]  /*ebe0*/  FADD R12, R13, R52 ;  /* 0x000000340d0c7221 */ /* 0x000fe20000000000 */
[----:B------:R-:W-:Y:S01]  /*ebf0*/  FADD R13, R26, R51 ;  /* 0x000000331a0d7221 */ /* 0x000fe20000000000 */
[----:B------:R-:W-:Y:S01]  /*ec00*/  F2FP.BF16.F32.PACK_AB R26, R53, R52 ;  /* 0x00000034351a723e */ /* 0x000fe200000010ff */
[----:B------:R-:W-:Y:S02]  /*ec10*/  WARPGROUP.DEPBAR.LE gsb0, 0x0 ;  /* 0x00008000000079c5 */ /* 0x000fe40000010000 */
[----:B------:R-:W-:-:S06]  /*ec20*/  WARPGROUP.ARRIVE ;  /* 0x00000000000079c5 */ /* 0x000fcc0000000000 */
[----:B------:R-:W-:Y:S03]  /*ec30*/  HGMMA.64x16x16.F32.BF16 R96, R28, gdesc[UR8].tnspB, R96, gsb0 ;  /* 0x402000081c607df0 */ /* 0x000fe60008001860 */
[----:B------:R-:W-:Y:S02]  /*ec40*/  WARPGROUP.DEPBAR.LE gsb0, 0x0 ;  /* 0x00008000000079c5 */ /* 0x000fe40000010000 */
[----:B------:R-:W-:-:S06]  /*ec50*/  WARPGROUP.ARRIVE ;  /* 0x00000000000079c5 */ /* 0x000fcc0000000000 */
[----:B------:R-:W-:Y:S03]  /*ec60*/  HGMMA.64x16x16.F32.BF16 R88, R28, gdesc[UR12].tnspB, R88, gsb0 ;  /* 0x4020000c1c587df0 */ /* 0x000fe60008001858 */
[----:B------:R-:W-:Y:S02]  /*ec70*/  WARPGROUP.DEPBAR.LE gsb0, 0x0 ;  /* 0x00008000000079c5 */ /* 0x000fe40000010000 */
[----:B------:R-:W-:Y:S01]  /*ec80*/  WARPGROUP.ARRIVE ;  /* 0x00000000000079c5 */ /* 0x000fe20000000000 */
[----:B------:R-:W-:Y:S01]  /*ec90*/  FADD R29, R12, R53 ;  /* 0x000000350c1d7221 */ /* 0x000fe20000000000 */
[----:B------:R-:W-:Y:S02]  /*eca0*/  VIADD R12, R162, 0x680 ;  /* 0x00000680a20c7836 */ /* 0x000fe40000000000 */
[----:B------:R-:W-:Y:S01]  /*ecb0*/  FADD R28, R13, R54 ;  /* 0x000000360d1c7221 */ /* 0x000fe20000000000 */
[----:B------:R-:W-:Y:S01]  /*ecc0*/  IMAD.MOV.U32 R13, RZ, RZ, -0x3ffffff0 ;  /* 0xc0000010ff0d7424 */ /* 0x000fe200078e00ff */
[----:B------:R-:W-:Y:S01]  /*ecd0*/  HGMMA.64x16x16.F32.BF16 R136, R24, gdesc[UR16].tnspB, R136, gsb0 ;  /* 0x4020001018887df0 */ /* 0x000fe20008001888 */
[----:B------:R-:W-:Y:S01]  /*ece0*/  R2UR UR10, R12 ;  /* 0x000000000c0a72ca */ /* 0x000fe200000e0000 */
[----:B------:R-:W-:Y:S01]  /*ecf0*/  FADD R31, R28, R55 ;  /* 0x000000371c1f7221 */ /* 0x000fe20000000000 */
[C---:B------:R-:W-:Y:S01]  /*ed00*/  IADD3 R12, R162.reuse, 0xa0, RZ ;  /* 0x000000a0a20c7810 */ /* 0x040fe20007ffe0ff */
[----:B------:R-:W-:Y:S01]  /*ed10*/  VIADD R28, R162, 0x3a0 ;  /* 0x000003a0a21c7836 */ /* 0x000fe20000000000 */
[----:B------:R-:W-:Y:S01]  /*ed20*/  R2UR UR11, R13 ;  /* 0x000000000d0b72ca */ /* 0x000fe200000e0000 */
[----:B------:R-:W-:Y:S01]  /*ed30*/  IMAD.MOV.U32 R13, RZ, RZ, -0x3ffffff0 ;  /* 0xc0000010ff0d7424 */ /* 0x000fe200078e00ff */
[----:B------:R-:W-:Y:S01]  /*ed40*/  R2UR UR14, R12 ;  /* 0x000000000c0e72ca */ /* 0x000fe200000e0000 */
[----:B------:R-:W-:-:S03]  /*ed50*/  VIADD R12, R162, 0x1a0 ;  /* 0x000001a0a20c7836 */ /* 0x000fc60000000000 */
[----:B------:R-:W-:Y:S02]  /*ed60*/  R2UR UR15, R13 ;  /* 0x000000000d0f72ca */ /* 0x000fe400000e0000 */
[----:B------:R-:W-:Y:S01]  /*ed70*/  R2UR UR18, R12 ;  /* 0x000000000c1272ca */ /* 0x000fe200000e0000 */
[----:B------:R-:W-:Y:S01]  /*ed80*/  FADD R12, R31, R58 ;  /* 0x0000003a1f0c7221 */ /* 0x000fe20000000000 */
[----:B------:R-:W-:-:S04]  /*ed90*/  MOV R13, 0xc0000010 ;  /* 0xc0000010000d7802 */ /* 0x000fc80000000f00 */
[----:B------:R-:W-:Y:S01]  /*eda0*/  R2UR UR19, R13 ;  /* 0x000000000d1372ca */ /* 0x000fe200000e0000 */
[----:B------:R-:W-:Y:S02]  /*edb0*/  WARPGROUP.DEPBAR.LE gsb0, 0x0 ;  /* 0x00008000000079c5 */ /* 0x000fe40000010000 */
[----:B------:R-:W-:-:S06]  /*edc0*/  WARPGROUP.ARRIVE ;  /* 0x00000000000079c5 */ /* 0x000fcc0000000000 */
[----:B------:R-:W-:Y:S01]  /*edd0*/  HGMMA.64x16x16.F32.BF16 R128, R24, gdesc[UR20].tnspB, R128, gsb0 ;  /* 0x4020001418807df0 */ /* 0x000fe20008001880 */
[----:B------:R-:W-:Y:S01]  /*ede0*/  UMOV UR22, UR8 ;  /* 0x0000000800167c82 */ /* 0x000fe20008000000 */
[----:B------:R-:W-:Y:S01]  /*edf0*/  UMOV UR23, UR9 ;  /* 0x0000000900177c82 */ /* 0x000fe20008000000 */
[----:B------:R-:W-:Y:S02]  /*ee00*/  WARPGROUP.DEPBAR.LE gsb0, 0x0 ;  /* 0x00008000000079c5 */ /* 0x000fe40000010000 */
[----:B------:R-:W-:-:S06]  /*ee10*/  WARPGROUP.ARRIVE ;  /* 0x00000000000079c5 */ /* 0x000fcc0000000000 */
[----:B------:R-:W-:Y:S01]  /*ee20*/  HGMMA.64x16x16.F32.BF16 R120, R24, gdesc[UR24].tnspB, R120, gsb0 ;  /* 0x4020001818787df0 */ /* 0x000fe20008001878 */
[----:B------:R-:W-:Y:S01]  /*ee30*/  UMOV UR26, UR12 ;  /* 0x0000000c001a7c82 */ /* 0x000fe20008000000 */
[----:B------:R-:W-:Y:S01]  /*ee40*/  UMOV UR27, UR13 ;  /* 0x0000000d001b7c82 */ /* 0x000fe20008000000 */
[----:B------:R-:W-:Y:S02]  /*ee50*/  WARPGROUP.DEPBAR.LE gsb0, 0x0 ;  /* 0x00008000000079c5 */ /* 0x000fe40000010000 */
[----:B------:R-:W-:-:S06]  /*ee60*/  WARPGROUP.ARRIVE ;  /* 0x00000000000079c5 */ /* 0x000fcc0000000000 */
[----:B------:R-:W-:Y:S03]  /*ee70*/  HGMMA.64x16x16.F32.BF16 R112, R24, gdesc[UR28].tnspB, R112, gsb0 ;  /* 0x4020001c18707df0 */ /* 0x000fe60008001870 */
        /* <DEDUP_REMOVED lines=10> */
[----:B------:R-:W-:Y:S01]  /*ef20*/  FADD R24, R29, R56 ;  /* 0x000000381d187221 */ /* 0x000fe20000000000 */
[----:B------:R-:W-:Y:S01]  /*ef30*/  FADD R27, R12, R59 ;  /* 0x0000003b0c1b7221 */ /* 0x000fe20000000000 */
[----:B------:R-:W-:Y:S01]  /*ef40*/  F2FP.BF16.F32.PACK_AB R25, R59, R58 ;  /* 0x0000003a3b19723e */ /* 0x000fe200000010ff */
[----:B------:R-:W-:Y:S02]  /*ef50*/  VIADD R12, R162, 0x2a0 ;  /* 0x000002a0a20c7836 */ /* 0x000fe40000000000 */
[----:B------:R-:W-:Y:S01]  /*ef60*/  FADD R13, R24, R57 ;  /* 0x00000039180d7221 */ /* 0x000fe20000000000 */
[----:B------:R-:W-:Y:S01]  /*ef70*/  FADD R32, R27, R62 ;  /* 0x0000003e1b207221 */ /* 0x000fe20000000000 */
[----:B------:R-:W-:Y:S01]  /*ef80*/  F2FP.BF16.F32.PACK_AB R24, R57, R56 ;  /* 0x000000383918723e */ /* 0x000fe200000010ff */
[----:B------:R-:W-:Y:S01]  /*ef90*/  IMAD.MOV.U32 R29, RZ, RZ, -0x3ffffff0 ;  /* 0xc0000010ff1d7424 */ /* 0x000fe200078e00ff */
[----:B------:R-:W-:Y:S01]  /*efa0*/  F2FP.BF16.F32.PACK_AB R26, R61, R60 ;  /* 0x0000003c3d1a723e */ /* 0x000fe200000010ff */
[----:B------:R-:W-:Y:S01]  /*efb0*/  FADD R30, R13, R60 ;  /* 0x0000003c0d1e7221 */ /* 0x000fe20000000000 */
[----:B------:R-:W-:Y:S01]  /*efc0*/  F2FP.BF16.F32.PACK_AB R27, R63, R62 ;  /* 0x0000003e3f1b723e */ /* 0x000fe200000010ff */
[----:B------:R-:W-:Y:S01]  /*efd0*/  FADD R63, R32, R63 ;  /* 0x0000003f203f7221 */ /* 0x000fe20000000000 */
[----:B------:R-:W-:Y:S01]  /*efe0*/  MOV R13, 0xc0000010 ;  /* 0xc0000010000d7802 */ /* 0x000fe20000000f00 */
[----:B------:R-:W-:Y:S01]  /*eff0*/  FADD R61, R30, R61 ;  /* 0x0000003d1e3d7221 */ /* 0x000fe20000000000 */
        /* <DEDUP_REMOVED lines=10> */
[----:B------:R-:W-:Y:S01]  /*f0a0*/  HGMMA.64x16x16.F32.BF16 R112, R24, gdesc[UR20].tnspB, R112, gsb0 ;  /* 0x4020001418707df0 */ /* 0x000fe20008001870 */
[----:B------:R-:W-:Y:S01]  /*f0b0*/  R2UR UR22, R12 ;  /* 0x000000000c1672ca */ /* 0x000fe200000e0000 */
[----:B------:R-:W-:Y:S01]  /*f0c0*/  VIADD R12, R162, 0x4a0 ;  /* 0x000004a0a20c7836 */ /* 0x000fe20000000000 */
[----:B------:R-:W-:Y:S01]  /*f0d0*/  R2UR UR23, R13 ;  /* 0x000000000d1772ca */ /* 0x000fe200000e0000 */
[----:B------:R-:W-:Y:S01]  /*f0e0*/  IMAD.MOV.U32 R13, RZ, RZ, -0x3ffffff0 ;  /* 0xc0000010ff0d7424 */ /* 0x000fe200078e00ff */
        /* <DEDUP_REMOVED lines=9> */
[----:B------:R-:W-:Y:S03]  /*f180*/  HGMMA.64x16x16.F32.BF16 R96, R24, gdesc[UR4].tnspB, R96, gsb0 ;  /* 0x4020000418607df0 */ /* 0x000fe60008001860 */
[----:B------:R-:W-:Y:S02]  /*f190*/  WARPGROUP.DEPBAR.LE gsb0, 0x0 ;  /* 0x00008000000079c5 */ /* 0x000fe40000010000 */
[----:B------:R-:W-:-:S06]  /*f1a0*/  WARPGROUP.ARRIVE ;  /* 0x00000000000079c5 */ /* 0x000fcc0000000000 */
[----:B------:R-:W-:Y:S01]  /*f1b0*/  HGMMA.64x16x16.F32.BF16 R88, R24, gdesc[UR8].tnspB, R88, gsb0 ;  /* 0x4020000818587df0 */ /* 0x000fe20008001858 */
[----:B------:R-:W-:Y:S02]  /*f1c0*/  R2UR UR10, R12 ;  /* 0x000000000c0a72ca */ /* 0x000fe400000e0000 */
[----:B------:R-:W-:Y:S02]  /*f1d0*/  R2UR UR11, R13 ;  /* 0x000000000d0b72ca */ /* 0x000fe400000e0000 */
[----:B------:R-:W-:Y:S02]  /*f1e0*/  IADD3 R12, R162, 0xc0, RZ ;  /* 0x000000c0a20c7810 */ /* 0x000fe40007ffe0ff */
[----:B------:R-:W-:Y:S02]  /*f1f0*/  MOV R13, 0xc0000010 ;  /* 0xc0000010000d7802 */ /* 0x000fe40000000f00 */
[----:B------:R-:W-:Y:S01]  /*f200*/  R2UR UR6, R12 ;  /* 0x000000000c0672ca */ /* 0x000fe200000e0000 */
[----:B------:R-:W-:Y:S01]  /*f210*/  VIADD R12, R162, 0x1c0 ;  /* 0x000001c0a20c7836 */ /* 0x000fe20000000000 */
[----:B------:R-:W-:-:S02]  /*f220*/  R2UR UR7, R13 ;  /* 0x000000000d0772ca */ /* 0x000fc400000e0000 */
[----:B------:R-:W-:Y:S01]  /*f230*/  MOV R13, 0xc0000010 ;  /* 0xc0000010000d7802 */ /* 0x000fe20000000f00 */
[----:B------:R-:W-:Y:S02]  /*f240*/  WARPGROUP.DEPBAR.LE gsb0, 0x0 ;  /* 0x00008000000079c5 */ /* 0x000fe40000010000 */
[C---:B------:R-:W-:Y:S01]  /*f250*/  VIADD R24, R162.reuse, 0x6a0 ;  /* 0x000006a0a2187836 */ /* 0x040fe20000000000 */
[----:B------:R-:W-:Y:S01]  /*f260*/  IADD3 R26, R162, 0x5a0, RZ ;  /* 0x000005a0a21a7810 */ /* 0x000fe20007ffe0ff */
[----:B------:R-:W-:Y:S02]  /*f270*/  IMAD.MOV.U32 R27, RZ, RZ, -0x3ffffff0 ;  /* 0xc0000010ff1b7424 */ /* 0x000fe400078e00ff */
[----:B------:R-:W-:Y:S01]  /*f280*/  IMAD.MOV.U32 R25, RZ, RZ, -0x3ffffff0 ;  /* 0xc0000010ff197424 */ /* 0x000fe200078e00ff */
[----:B------:R-:W-:Y:S02]  /*f290*/  R2UR UR30, R26 ;  /* 0x000000001a1e72ca */ /* 0x000fe400000e0000 */
[----:B------:R-:W-:-:S02]  /*f2a0*/  R2UR UR31, R27 ;  /* 0x000000001b1f72ca */ /* 0x000fc400000e0000 */
[----:B------:R-:W-:Y:S02]  /*f2b0*/  R2UR UR34, R24 ;  /* 0x00000000182272ca */ /* 0x000fe400000e0000 */
[----:B------:R-:W-:Y:S02]  /*f2c0*/  R2UR UR35, R25 ;  /* 0x00000000192372ca */ /* 0x000fe400000e0000 */
        /* <DEDUP_REMOVED lines=14> */
[----:B------:R-:W-:Y:S01]  /*f3b0*/  R2UR UR14, R12 ;  /* 0x000000000c0e72ca */ /* 0x000fe200000e0000 */
[----:B------:R-:W-:Y:S01]  /*f3c0*/  VIADD R12, R162, 0x3c0 ;  /* 0x000003c0a20c7836 */ /* 0x000fe20000000000 */
[----:B------:R-:W-:Y:S01]  /*f3d0*/  R2UR UR15, R13 ;  /* 0x000000000d0f72ca */ /* 0x000fe200000e0000 */
[----:B------:R-:W-:Y:S01]  /*f3e0*/  IMAD.MOV.U32 R13, RZ, RZ, -0x3ffffff0 ;  /* 0xc0000010ff0d7424 */ /* 0x000fe200078e00ff */
[----:B------:R-:W-:-:S02]  /*f3f0*/  WARPGROUP.DEPBAR.LE gsb0, 0x0 ;  /* 0x00008000000079c5 */ /* 0x000fc40000010000 */
[----:B------:R-:W-:-:S06]  /*f400*/  WARPGROUP.ARRIVE ;  /* 0x00000000000079c5 */ /* 0x000fcc0000000000 */
[----:B------:R-:W-:Y:S01]  /*f410*/  HGMMA.64x16x16.F32.BF16 R128, R24, gdesc[UR16].tnspB, R128, gsb0 ;  /* 0x4020001018807df0 */ /* 0x000fe20008001880 */
[----:B------:R-:W-:Y:S01]  /*f420*/  R2UR UR18, R12 ;  /* 0x000000000c1272ca */ /* 0x000fe200000e0000 */
[----:B------:R-:W-:Y:S01]  /*f430*/  VIADD R12, R162, 0x6c0 ;  /* 0x000006c0a20c7836 */ /* 0x000fe20000000000 */
[----:B------:R-:W-:Y:S02]  /*f440*/  R2UR UR19, R13 ;  /* 0x000000000d1372ca */ /* 0x000fe400000e0000 */
[----:B------:R-:W-:Y:S01]  /*f450*/  MOV R13, 0xc0000010 ;  /* 0xc0000010000d7802 */ /* 0x000fe20000000f00 */
        /* <DEDUP_REMOVED lines=11> */
[----:B------:R-:W1:Y:S02]  /*f510*/  MUFU.EX2 R29, R86 ;  /* 0x00000056001d7308 */ /* 0x000e640000000800 */
[----:B-1----:R-:W-:Y:S01]  /*f520*/  @!P3 FMUL R29, R29, R29 ;  /* 0x0000001d1d1db220 */ /* 0x002fe20000400000 */
[----:B------:R-:W-:Y:S02]  /*f530*/  WARPGROUP.DEPBAR.LE gsb0, 0x0 ;  /* 0x00008000000079c5 */ /* 0x000fe40000010000 */
[----:B------:R-:W-:-:S06]  /*f540*/  WARPGROUP.ARRIVE ;  /* 0x00000000000079c5 */ /* 0x000fcc0000000000 */
[----:B------:R-:W-:Y:S01]  /*f550*/  HGMMA.64x16x16.F32.BF16 R96, R24, gdesc[UR28].tnspB, R96, gsb0 ;  /* 0x4020001c18607df0 */ /* 0x000fe20008001860 */
[----:B------:R-:W-:Y:S02]  /*f560*/  R2UR UR31, R163 ;  /* 0x00000000a31f72ca */ /* 0x000fe400000e0000 */
[----:B------:R-:W-:Y:S02]  /*f570*/  WARPGROUP.DEPBAR.LE gsb0, 0x0 ;  /* 0x00008000000079c5 */ /* 0x000fe40000010000 */
[----:B------:R-:W-:-:S06]  /*f580*/  WARPGROUP.ARRIVE ;  /* 0x00000000000079c5 */ /* 0x000fcc0000000000 */
[----:B------:R-:W-:Y:S03]  /*f590*/  HGMMA.64x16x16.F32.BF16 R88, R24, gdesc[UR32].tnspB, R88, gsb0 ;  /* 0x4020002018587df0 */ /* 0x000fe60008001858 */
[----:B------:R-:W-:Y:S02]  /*f5a0*/  WARPGROUP.DEPBAR.LE gsb0, 0x0 ;  /* 0x00008000000079c5 */ /* 0x000fe40000010000 */
[C---:B------:R-:W-:Y:S01]  /*f5b0*/  VIADD R26, R162.reuse, 0x5c0 ;  /* 0x000005c0a21a7836 */ /* 0x040fe20000000000 */
[----:B------:R-:W-:Y:S01]  /*f5c0*/  IADD3 R24, R162, 0x4c0, RZ ;  /* 0x000004c0a2187810 */ /* 0x000fe20007ffe0ff */
[----:B------:R-:W-:Y:S01]  /*f5d0*/  IMAD.MOV.U32 R27, RZ, RZ, -0x3ffffff0 ;  /* 0xc0000010ff1b7424 */ /* 0x000fe200078e00ff */
[----:B------:R-:W-:Y:S02]  /*f5e0*/  MOV R25, 0xc0000010 ;  /* 0xc000001000197802 */ /* 0x000fe40000000f00 */
[----:B------:R-:W-:-:S02]  /*f5f0*/  R2UR UR22, R24 ;  /* 0x00000000181672ca */ /* 0x000fc400000e0000 */
[----:B------:R-:W-:Y:S02]  /*f600*/  R2UR UR23, R25 ;  /* 0x00000000191772ca */ /* 0x000fe400000e0000 */
        /* <DEDUP_REMOVED lines=18> */
[----:B------:R-:W-:-:S02]  /*f730*/  R2UR UR7, R13 ;  /* 0x000000000d0772ca */ /* 0x000fc400000e0000 */
        /* <DEDUP_REMOVED lines=22> */
[----:B------:R-:W-:-:S03]  /*f8a0*/  IMAD.MOV.U32 R13, RZ, RZ, -0x3ffffff0 ;  /* 0xc0000010ff0d7424 */ /* 0x000fc600078e00ff */
[----:B------:R-:W-:Y:S01]  /*f8b0*/  R2UR UR14, R12 ;  /* 0x000000000c0e72ca */ /* 0x000fe200000e0000 */
[----:B------:R-:W-:Y:S01]  /*f8c0*/  VIADD R12, R162, 0x4e0 ;  /* 0x000004e0a20c7836 */ /* 0x000fe20000000000 */
[----:B------:R-:W-:Y:S02]  /*f8d0*/  R2UR UR15, R13 ;  /* 0x000000000d0f72ca */ /* 0x000fe400000e0000 */
[----:B------:R-:W-:Y:S02]  /*f8e0*/  MOV R13, 0xc0000010 ;  /* 0xc0000010000d7802 */ /* 0x000fe40000000f00 */
[----:B------:R-:W-:Y:S02]  /*f8f0*/  R2UR UR22, R12 ;  /* 0x000000000c1672ca */ /* 0x000fe400000e0000 */
[----:B------:R-:W-:Y:S01]  /*f900*/  R2UR UR23, R13 ;  /* 0x000000000d1772ca */ /* 0x000fe200000e0000 */
[----:B------:R-:W-:Y:S02]  /*f910*/  WARPGROUP.DEPBAR.LE gsb0, 0x0 ;  /* 0x00008000000079c5 */ /* 0x000fe40000010000 */
[----:B------:R-:W-:Y:S01]  /*f920*/  IMAD.MOV.U32 R25, RZ, RZ, -0x3ffffff0 ;  /* 0xc0000010ff197424 */ /* 0x000fe200078e00ff */
[C---:B------:R-:W-:Y:S01]  /*f930*/  IADD3 R26, R162.reuse, 0x5e0, RZ ;  /* 0x000005e0a21a7810 */ /* 0x040fe20007ffe0ff */
[----:B------:R-:W-:-:S02]  /*f940*/  VIADD R24, R162, 0x1e0 ;  /* 0x000001e0a2187836 */ /* 0x000fc40000000000 */
[----:B------:R-:W-:Y:S01]  /*f950*/  IMAD.MOV.U32 R27, RZ, RZ, -0x3ffffff0 ;  /* 0xc0000010ff1b7424 */ /* 0x000fe200078e00ff */
[----:B------:R-:W-:Y:S01]  /*f960*/  R2UR UR11, R25 ;  /* 0x00000000190b72ca */ /* 0x000fe200000e0000 */
[----:B------:R-:W-:Y:S01]  /*f970*/  IMAD.MOV.U32 R25, RZ, RZ, -0x3ffffff0 ;  /* 0xc0000010ff197424 */ /* 0x000fe200078e00ff */
[----:B------:R-:W-:Y:S02]  /*f980*/  R2UR UR10, R24 ;  /* 0x00000000180a72ca */ /* 0x000fe400000e0000 */
[C---:B------:R-:W-:Y:S01]  /*f990*/  IADD3 R24, R162.reuse, 0x3e0, RZ ;  /* 0x000003e0a2187810 */ /* 0x040fe20007ffe0ff */
[----:B------:R-:W-:Y:S01]  /*f9a0*/  VIADD R162, R162, 0x6e0 ;  /* 0x000006e0a2a27836 */ /* 0x000fe20000000000 */
[----:B------:R-:W-:Y:S02]  /*f9b0*/  R2UR UR19, R25 ;  /* 0x00000000191372ca */ /* 0x000fe400000e0000 */
[----:B------:R-:W-:Y:S02]  /*f9c0*/  R2UR UR18, R24 ;  /* 0x00000000181272ca */ /* 0x000fe400000e0000 */
[----:B------:R-:W-:-:S02]  /*f9d0*/  R2UR UR26, R26 ;  /* 0x000000001a1a72ca */ /* 0x000fc400000e0000 */
        /* <DEDUP_REMOVED lines=9> */
[----:B------:R-:W-:Y:S01]  /*fa70*/  R2UR UR30, R162 ;  /* 0x00000000a21e72ca */ /* 0x000fe200000e0000 */
[----:B------:R-:W-:Y:S01]  /*fa80*/  FADD R84, R81, R84 ;  /* 0x0000005451547221 */ /* 0x000fe20000000000 */
[----:B------:R-:W-:Y:S01]  /*fa90*/  WARPGROUP.ARRIVE ;  /* 0x00000000000079c5 */ /* 0x000fe20000000000 */
[----:B------:R-:W-:-:S02]  /*faa0*/  FADD R82, R82, R29 ;  /* 0x0000001d52527221 */ /* 0x000fc40000000000 */
[----:B------:R-:W-:Y:S02]  /*fab0*/  FADD R13, R84, R85 ;  /* 0x00000055540d7221 */ /* 0x000fe40000000000 */
[----:B------:R-:W-:Y:S01]  /*fac0*/  FADD R12, R82, R87 ;  /* 0x00000057520c7221 */ /* 0x000fe20000000000 */
        /* <DEDUP_REMOVED lines=20> */
[----:B------:R-:W-:-:S04]  /*fc10*/  SEL R27, R7, RZ, P2 ;  /* 0x000000ff071b7207 */ /* 0x000fc80001000000 */
[----:B------:R-:W-:-:S04]  /*fc20*/  LEA R7, R27, R18, 0x3 ;  /* 0x000000121b077211 */ /* 0x000fc800078e18ff */
[----:B------:R-:W-:-:S04]  /*fc30*/  PRMT R7, RZ, 0x654, R7 ;  /* 0x00000654ff077816 */ /* 0x000fc80000000007 */
[----:B------:R1:W-:Y:S01]  /*fc40*/  SYNCS.ARRIVE.TRANS64.RED.A1T0 RZ, [R7+URZ], RZ ;  /* 0x000000ff07ff79a7 */ /* 0x0003e2000810043f */
[----:B------:R-:W-:Y:S05]  /*fc50*/  @P1 BRA `(.L_x_46) ;  /* 0x0000000400341947 */ /* 0x000fea0003800000 */
[----:B------:R-:W-:Y:S01]  /*fc60*/  ISETP.LT.OR P1, PT, R8, 0x1, !P0 ;  /* 0x000000010800780c */ /* 0x000fe20004721670 */
[----:B------:R-:W-:-:S12]  /*fc70*/  BSSY B0, `(.L_x_47) ;  /* 0x000004a000007945 */ /* 0x000fd80003800000 */
[----:B------:R-:W-:Y:S05]  /*fc80*/  @P1 BRA `(.L_x_48) ;  /* 0x0000000400201947 */ /* 0x000fea0003800000 */
[----:B------:R-:W-:Y:S01]  /*fc90*/  ISETP.NE.AND P2, PT, R0, RZ, PT ;  /* 0x000000ff0000720c */ /* 0x000fe20003f45270 */
[----:B-1----:R-:W-:Y:S01]  /*fca0*/  IMAD R7, R5, 0x8, R2 ;  /* 0x0000000805077824 */ /* 0x002fe200078e0202 */
[----:B------:R-:W-:-:S11]  /*fcb0*/  SHF.L.U32 R24, R6, 0x1f, RZ ;  /* 0x0000001f06187819 */ /* 0x000fd600000006ff */
.L_x_49:
        /* <DEDUP_REMOVED lines=10> */
.L_x_50:
        /* <DEDUP_REMOVED lines=59> */
.L_x_48:
[----:B------:R-:W-:Y:S05]  /*10110*/  BSYNC B0 ;  /* 0x0000000000007941 */ /* 0x000fea0003800000 */
.L_x_47:
[----:B------:R-:W-:-:S07]  /*10120*/  VIADD R8, R8, 0xffffffff ;  /* 0xffffffff08087836 */ /* 0x000fce0000000000 */
.L_x_46:
[----:B------:R-:W-:Y:S01]  /*10130*/  ISETP.GT.AND P3, PT, R151, 0x1, PT ;  /* 0x000000019700780c */ /* 0x000fe20003f64270 */
[----:B-1----:R-:W-:Y:S01]  /*10140*/  VIADD R7, R27, 0x1 ;  /* 0x000000011b077836 */ /* 0x002fe20000000000 */
[----:B------:R-:W-:Y:S01]  /*10150*/  IADD3 R15, R15, 0x1, RZ ;  /* 0x000000010f0f7810 */ /* 0x000fe20007ffe0ff */
[----:B------:R-:W-:Y:S01]  /*10160*/  VIADD R151, R151, 0xffffffff ;  /* 0xffffffff97977836 */ /* 0x000fe20000000000 */
[----:B------:R-:W-:Y:S01]  /*10170*/  IADD3 R14, R14, 0x80, RZ ;  /* 0x000000800e0e7810 */ /* 0x000fe20007ffe0ff */
[----:B------:R-:W-:Y:S01]  /*10180*/  IMAD.MOV.U32 R153, RZ, RZ, R19 ;  /* 0x000000ffff997224 */ /* 0x000fe200078e0013 */
[----:B------:R-:W-:Y:S01]  /*10190*/  ISETP.NE.AND P1, PT, R15, 0x4, PT ;  /* 0x000000040f00780c */ /* 0x000fe20003f25270 */
[----:B------:R-:W-:Y:S01]  /*101a0*/  IMAD.MOV.U32 R152, RZ, RZ, R17 ;  /* 0x000000ffff987224 */ /* 0x000fe200078e0011 */
[----:B------:R-:W-:Y:S02]  /*101b0*/  ISETP.NE.AND P2, PT, R7, 0x4, PT ;  /* 0x000000040700780c */ /* 0x000fe40003f45270 */
[----:B------:R-:W-:-:S02]  /*101c0*/  SEL R25, RZ, 0x1, P1 ;  /* 0x00000001ff197807 */ /* 0x000fc40000800000 */
[----:B------:R-:W-:Y:S02]  /*101d0*/  SEL R15, R15, RZ, P1 ;  /* 0x000000ff0f0f7207 */ /* 0x000fe40000800000 */
[----:B------:R-:W-:Y:S02]  /*101e0*/  LOP3.LUT R4, R4, R25, RZ, 0x3c, !PT ;  /* 0x0000001904047212 */ /* 0x000fe400078e3cff */
[----:B------:R-:W-:Y:S01]  /*101f0*/  SEL R7, R7, RZ, P2 ;  /* 0x000000ff07077207 */ /* 0x000fe20001000000 */
[----:B------:R-:W-:Y:S06]  /*10200*/  @P3 BRA `(.L_x_51) ;  /* 0xffffffa8002c3947 */ /* 0x000fec000383ffff */
.L_x_37:
[----:B------:R-:W-:Y:S05]  /*10210*/  WARPSYNC.ALL ;  /* 0x0000000000007948 */ /* 0x000fea0003800000 */
[----:B------:R-:W3:Y:S01]  /*10220*/  SHFL.BFLY PT, R0, R13, 0x1, 0x1f ;  /* 0x0c201f000d007f89 */ /* 0x000ee200000e0000 */
[----:B------:R-:W-:Y:S01]  /*10230*/  BSSY B0, `(.L_x_52) ;  /* 0x0000023000007945 */ /* 0x000fe20003800000 */
[----:B------:R-:W-:Y:S01]  /*10240*/  MOV R4, 0x7f800000 ;  /* 0x7f80000000047802 */ /* 0x000fe20000000f00 */
[----:B------:R-:W-:Y:S01]  /*10250*/  IMAD.MOV.U32 R9, RZ, RZ, 0x3f800000 ;  /* 0x3f800000ff097424 */ /* 0x000fe200078e00ff */
[----:B------:R-:W4:Y:S01]  /*10260*/  SHFL.BFLY PT, R3, R12, 0x1, 0x1f ;  /* 0x0c201f000c037f89 */ /* 0x000f2200000e0000 */
[----:B------:R-:W-:-:S02]  /*10270*/  IMAD.MOV.U32 R6, RZ, RZ, 0x3f800000 ;  /* 0x3f800000ff067424 */ /* 0x000fc400078e00ff */
[----:B---3--:R-:W-:Y:S01]  /*10280*/  FADD R0, R0, R13 ;  /* 0x0000000d00007221 */ /* 0x008fe20000000000 */
[----:B----4-:R-:W-:-:S04]  /*10290*/  FADD R14, R3, R12 ;  /* 0x0000000c030e7221 */ /* 0x010fc80000000000 */
[----:B------:R-:W3:Y:S04]  /*102a0*/  SHFL.BFLY PT, R5, R0, 0x2, 0x1f ;  /* 0x0c401f0000057f89 */ /* 0x000ee800000e0000 */
[----:B------:R-:W4:Y:S01]  /*102b0*/  SHFL.BFLY PT, R15, R14, 0x2, 0x1f ;  /* 0x0c401f000e0f7f89 */ /* 0x000f2200000e0000 */
[C---:B---3--:R-:W-:Y:S01]  /*102c0*/  FSETP.NE.AND P0, PT, R0.reuse, -R5, PT ;  /* 0x800000050000720b */ /* 0x048fe20003f05000 */
[----:B------:R-:W-:Y:S01]  /*102d0*/  FADD R3, R0, R5 ;  /* 0x0000000500037221 */ /* 0x000fe20000000000 */
[----:B------:R-:W-:Y:S01]  /*102e0*/  MOV R5, 0x7f800000 ;  /* 0x7f80000000057802 */ /* 0x000fe20000000f00 */
[----:B----4-:R-:W-:-:S10]  /*102f0*/  FADD R8, R14, R15 ;  /* 0x0000000f0e087221 */ /* 0x010fd40000000000 */
[----:B------:R-:W-:Y:S05]  /*10300*/  @!P0 BRA `(.L_x_53) ;  /* 0x0000000000548947 */ /* 0x000fea0003800000 */
[----:B------:R-:W-:Y:S01]  /*10310*/  VIADD R0, R3, 0x1800000 ;  /* 0x0180000003007836 */ /* 0x000fe20000000000 */
[----:B------:R-:W-:Y:S04]  /*10320*/  BSSY B1, `(.L_x_54) ;  /* 0x000000c000017945 */ /* 0x000fe80003800000 */
[----:B------:R-:W-:-:S04]  /*10330*/  LOP3.LUT R0, R0, 0x7f800000, RZ, 0xc0, !PT ;  /* 0x7f80000000007812 */ /* 0x000fc800078ec0ff */
[----:B------:R-:W-:-:S13]  /*10340*/  ISETP.GT.U32.AND P0, PT, R0, 0x1ffffff, PT ;  /* 0x01ffffff0000780c */ /* 0x000fda0003f04070 */
[----:B------:R-:W-:Y:S05]  /*10350*/  @P0 BRA `(.L_x_55) ;  /* 0x0000000000100947 */ /* 0x000fea0003800000 */
[----:B------:R-:W-:-:S07]  /*10360*/  MOV R12, 0x10380 ;  /* 0x00010380000c7802 */ /* 0x000fce0000000f00 */
[----:B-12---:R-:W-:Y:S05]  /*10370*/  CALL.REL.NOINC `($__internal_0_$__cuda_sm20_rcp_rn_f32_slowpath) ;  /* 0x0000001800f87944 */ /* 0x006fea0003c00000 */
[----:B------:R-:W-:Y:S01]  /*10380*/  IMAD.MOV.U32 R6, RZ, RZ, R0 ;  /* 0x000000ffff067224 */ /* 0x000fe200078e0000 */
[----:B------:R-:W-:Y:S06]  /*10390*/  BRA `(.L_x_56) ;  /* 0x0000000000107947 */ /* 0x000fec0003800000 */
.L_x_55:
[----:B------:R-:W3:Y:S02]  /*103a0*/  MUFU.RCP R6, R3 ;  /* 0x0000000300067308 */ /* 0x000ee40000001000 */
[----:B---3--:R-:W-:-:S04]  /*103b0*/  FFMA R0, R3, R6, -1 ;  /* 0xbf80000003007423 */ /* 0x008fc80000000006 */
[----:B------:R-:W-:-:S04]  /*103c0*/  FADD.FTZ R5, -R0, -RZ ;  /* 0x800000ff00057221 */ /* 0x000fc80000010100 */
[----:B------:R-:W-:-:S07]  /*103d0*/  FFMA R6, R6, R5, R6 ;  /* 0x0000000506067223 */ /* 0x000fce0000000006 */
.L_x_56:
[----:B------:R-:W-:Y:S05]  /*103e0*/  BSYNC B1 ;  /* 0x0000000000017941 */ /* 0x000fea0003800000 */
.L_x_54:
[----:B------:R-:W-:Y:S01]  /*103f0*/  FSETP.GEU.AND P0, PT, |R3|, 1.175494350822287508e-38, PT ;  /* 0x008000000300780b */ /* 0x000fe20003f0e200 */
[----:B------:R-:W-:-:S12]  /*10400*/  ULDC UR6, c[0x0][0x600] ;  /* 0x0001800000067ab9 */ /* 0x000fd80000000800 */
[----:B------:R-:W-:-:S04]  /*10410*/  @!P0 FMUL R3, R3, 16777216 ;  /* 0x4b80000003038820 */ /* 0x000fc80000400000 */
[----:B------:R-:W3:Y:S02]  /*10420*/  MUFU.LG2 R0, R3 ;  /* 0x0000000300007308 */ /* 0x000ee40000000c00 */
[----:B---3--:R-:W-:-:S04]  /*10430*/  @!P0 FADD R0, R0, -24 ;  /* 0xc1c0000000008421 */ /* 0x008fc80000000000 */
[----:B------:R-:W-:-:S04]  /*10440*/  FMUL R0, R0, 0.69314718246459960938 ;  /* 0x3f31721800007820 */ /* 0x000fc80000400000 */
[----:B------:R-:W-:-:S07]  /*10450*/  FFMA R5, R19, UR6, R0 ;  /* 0x0000000613057c23 */ /* 0x000fce0008000000 */
.L_x_53:
[----:B------:R-:W-:Y:S05]  /*10460*/  BSYNC B0 ;  /* 0x0000000000007941 */ /* 0x000fea0003800000 */
.L_x_52:
[----:B------:R-:W-:Y:S01]  /*10470*/  FSETP.NE.AND P0, PT, R14, -R15, PT ;  /* 0x8000000f0e00720b */ /* 0x000fe20003f05000 */
[----:B------:R-:W-:Y:S01]  /*10480*/  ULDC UR4, c[0x0][0x608] ;  /* 0x0001820000047ab9 */ /* 0x000fe20000000800 */
[----:B------:R-:W-:Y:S01]  /*10490*/  BSSY B0, `(.L_x_57) ;  /* 0x0000035000007945 */ /* 0x000fe20003800000 */
[----:B------:R-:W-:-:S04]  /*104a0*/  FMUL R6, R6, UR4 ;  /* 0x0000000406067c20 */ /* 0x000fc80008400000 */
        /* <DEDUP_REMOVED lines=28> */
[----:B------:R-:W-:Y:S06]  /*10670*/  @!P0 BRA `(.L_x_58) ;  /* 0x0000000000588947 */ /* 0x000fec0003800000 */
[----:B------:R-:W-:Y:S01]  /*10680*/  IADD3 R0, R8, 0x1800000, RZ ;  /* 0x0180000008007810 */ /* 0x000fe20007ffe0ff */
[----:B------:R-:W-:Y:S03]  /*10690*/  BSSY B1, `(.L_x_59) ;  /* 0x000000d000017945 */ /* 0x000fe60003800000 */
[----:B------:R-:W-:-:S04]  /*106a0*/  LOP3.LUT R0, R0, 0x7f800000, RZ, 0xc0, !PT ;  /* 0x7f80000000007812 */ /* 0x000fc800078ec0ff */
[----:B------:R-:W-:-:S13]  /*106b0*/  ISETP.GT.U32.AND P0, PT, R0, 0x1ffffff, PT ;  /* 0x01ffffff0000780c */ /* 0x000fda0003f04070 */
[----:B------:R-:W-:Y:S05]  /*106c0*/  @P0 BRA `(.L_x_60) ;  /* 0x0000000000140947 */ /* 0x000fea0003800000 */
[----:B------:R-:W-:Y:S01]  /*106d0*/  IMAD.MOV.U32 R3, RZ, RZ, R8 ;  /* 0x000000ffff037224 */ /* 0x000fe200078e0008 */
[----:B------:R-:W-:-:S07]  /*106e0*/  MOV R12, 0x10700 ;  /* 0x00010700000c7802 */ /* 0x000fce0000000f00 */
[----:B-12---:R-:W-:Y:S05]  /*106f0*/  CALL.REL.NOINC `($__internal_0_$__cuda_sm20_rcp_rn_f32_slowpath) ;  /* 0x0000001800187944 */ /* 0x006fea0003c00000 */
[----:B------:R-:W-:Y:S01]  /*10700*/  IMAD.MOV.U32 R9, RZ, RZ, R0 ;  /* 0x000000ffff097224 */ /* 0x000fe200078e0000 */
[----:B------:R-:W-:Y:S06]  /*10710*/  BRA `(.L_x_61) ;  /* 0x0000000000107947 */ /* 0x000fec0003800000 */
.L_x_60:
[----:B------:R-:W3:Y:S02]  /*10720*/  MUFU.RCP R9, R8 ;  /* 0x0000000800097308 */ /* 0x000ee40000001000 */
[----:B---3--:R-:W-:-:S04]  /*10730*/  FFMA R0, R8, R9, -1 ;  /* 0xbf80000008007423 */ /* 0x008fc80000000009 */
[----:B------:R-:W-:-:S04]  /*10740*/  FADD.FTZ R0, -R0, -RZ ;  /* 0x800000ff00007221 */ /* 0x000fc80000010100 */
[----:B------:R-:W-:-:S07]  /*10750*/  FFMA R9, R9, R0, R9 ;  /* 0x0000000009097223 */ /* 0x000fce0000000009 */
.L_x_61:
[----:B------:R-:W-:Y:S05]  /*10760*/  BSYNC B1 ;  /* 0x0000000000017941 */ /* 0x000fea0003800000 */
.L_x_59:
[----:B------:R-:W-:Y:S01]  /*10770*/  FSETP.GEU.AND P0, PT, |R8|, 1.175494350822287508e-38, PT ;  /* 0x008000000800780b */ /* 0x000fe20003f0e200 */
[----:B------:R-:W-:-:S12]  /*10780*/  ULDC UR4, c[0x0][0x600] ;  /* 0x0001800000047ab9 */ /* 0x000fd80000000800 */
[----:B------:R-:W-:-:S04]  /*10790*/  @!P0 FMUL R8, R8, 16777216 ;  /* 0x4b80000008088820 */ /* 0x000fc80000400000 */
[----:B------:R-:W3:Y:S02]  /*107a0*/  MUFU.LG2 R0, R8 ;  /* 0x0000000800007308 */ /* 0x000ee40000000c00 */
[----:B---3--:R-:W-:-:S04]  /*107b0*/  @!P0 FADD R0, R0, -24 ;  /* 0xc1c0000000008421 */ /* 0x008fc80000000000 */
[----:B------:R-:W-:-:S04]  /*107c0*/  FMUL R0, R0, 0.69314718246459960938 ;  /* 0x3f31721800007820 */ /* 0x000fc80000400000 */
[----:B------:R-:W-:-:S07]  /*107d0*/  FFMA R4, R17, UR4, R0 ;  /* 0x0000000411047c23 */ /* 0x000fce0008000000 */
.L_x_58:
[----:B------:R-:W-:Y:S05]  /*107e0*/  BSYNC B0 ;  /* 0x0000000000007941 */ /* 0x000fea0003800000 */
.L_x_57:
[C---:B------:R-:W-:Y:S01]  /*107f0*/  LOP3.LUT P0, R19, R16.reuse, 0x3, RZ, 0xc0, !PT ;  /* 0x0000000310137812 */ /* 0x040fe2000780c0ff */
[----:B------:R-:W-:Y:S01]  /*10800*/  ULDC UR4, c[0x0][0x608] ;  /* 0x0001820000047ab9 */ /* 0x000fe20000000800 */
[----:B------:R-:W-:Y:S01]  /*10810*/  LOP3.LUT R17, R16, 0x7f, RZ, 0xc0, !PT ;  /* 0x0000007f10117812 */ /* 0x000fe200078ec0ff */
[----:B------:R-:W-:Y:S01]  /*10820*/  FMUL R9, R9, UR4 ;  /* 0x0000000409097c20 */ /* 0x000fe20008400000 */
[----:B------:R-:W-:Y:S01]  /*10830*/  ULDC.64 UR6, c[0x0][0x208] ;  /* 0x0000820000067ab9 */ /* 0x000fe20000000a00 */
[----:B------:R-:W-:Y:S01]  /*10840*/  BSSY B0, `(.L_x_62) ;  /* 0x0000026000007945 */ /* 0x000fe20003800000 */
[----:B------:R-:W-:Y:S01]  /*10850*/  SHF.R.U32.HI R18, RZ, 0x5, R17 ;  /* 0x00000005ff127819 */ /* 0x000fe20000011611 */
        /* <DEDUP_REMOVED lines=16> */
[----:B------:R-:W-:Y:S06]  /*10960*/  @P0 BRA `(.L_x_63) ;  /* 0x00000000004c0947 */ /* 0x000fec0003800000 */
[----:B------:R-:W-:Y:S01]  /*10970*/  SHF.R.U32.HI R0, RZ, 0x2, R16 ;  /* 0x00000002ff007819 */ /* 0x000fe20000011610 */
[----:B------:R-:W-:Y:S01]  /*10980*/  ULDC.64 UR4, c[0x0][0x688] ;  /* 0x0001a20000047ab9 */ /* 0x000fe20000000a00 */
[----:B------:R-:W-:Y:S01]  /*10990*/  SHF.L.U32 R3, R18, 0x4, RZ ;  /* 0x0000000412037819 */ /* 0x000fe200000006ff */
[----:B------:R-:W-:Y:S01]  /*109a0*/  UIMAD UR4, UR60, UR4, UR43 ;  /* 0x000000043c0472a4 */ /* 0x000fe2000f8e022b */
[----:B------:R-:W-:-:S03]  /*109b0*/  LOP3.LUT R0, R0, 0x7, RZ, 0xc0, !PT ;  /* 0x0000000700007812 */ /* 0x000fc600078ec0ff */
[----:B------:R-:W-:Y:S01]  /*109c0*/  UIMAD UR4, UR61, UR5, UR4 ;  /* 0x000000053d0472a4 */ /* 0x000fe2000f8e0204 */
[----:B------:R-:W-:Y:S02]  /*109d0*/  LOP3.LUT R0, R3, 0xfffffff0, R0, 0xe2, !PT ;  /* 0xfffffff003007812 */ /* 0x000fe400078ee200 */
[----:B------:R-:W-:Y:S02]  /*109e0*/  ULDC UR5, c[0x0][0x288] ;  /* 0x0000a20000057ab9 */ /* 0x000fe40000000800 */
[C---:B------:R-:W-:Y:S02]  /*109f0*/  LOP3.LUT R3, R0.reuse, UR43, RZ, 0xfc, !PT ;  /* 0x0000002b00037c12 */ /* 0x040fe4000f8efcff */
[----:B------:R-:W-:Y:S02]  /*10a00*/  IADD3 R0, P2, R0, UR4, RZ ;  /* 0x0000000400007c10 */ /* 0x000fe4000ff5e0ff */
[C---:B------:R-:W-:Y:S01]  /*10a10*/  ISETP.GE.U32.AND P0, PT, R3.reuse, UR5, PT ;  /* 0x0000000503007c0c */ /* 0x040fe2000bf06070 */
[----:B------:R-:W-:-:S02]  /*10a20*/  VIADD R6, R3, 0x8 ;  /* 0x0000000803067836 */ /* 0x000fc40000000000 */
[----:B------:R-:W-:-:S03]  /*10a30*/  IMAD.X R3, RZ, RZ, RZ, P2 ;  /* 0x000000ffff037224 */ /* 0x000fc600010e06ff */
[----:B------:R-:W-:Y:S01]  /*10a40*/  ISETP.GE.U32.AND P1, PT, R6, UR5, PT ;  /* 0x0000000506007c0c */ /* 0x000fe2000bf26070 */
[----:B------:R-:W-:Y:S02]  /*10a50*/  ULDC.64 UR4, c[0x0][0x680] ;  /* 0x0001a00000047ab9 */ /* 0x000fe40000000a00 */
[----:B------:R-:W-:-:S04]  /*10a60*/  LEA R6, P2, R0, UR4, 0x2 ;  /* 0x0000000400067c11 */ /* 0x000fc8000f8410ff */
[----:B------:R-:W-:-:S05]  /*10a70*/  LEA.HI.X R7, R0, UR5, R3, 0x2, P2 ;  /* 0x0000000500077c11 */ /* 0x000fca00090f1403 */
[----:B------:R3:W-:Y:S04]  /*10a80*/  @!P0 STG.E desc[UR6][R6.64], R5 ;  /* 0x0000000506008986 */ /* 0x0007e8000c101906 */
[----:B------:R3:W-:Y:S02]  /*10a90*/  @!P1 STG.E desc[UR6][R6.64+0x20], R4 ;  /* 0x0000200406009986 */ /* 0x0007e4000c101906 */
.L_x_63:
[----:B------:R-:W-:Y:S05]  /*10aa0*/  BSYNC B0 ;  /* 0x0000000000007941 */ /* 0x000fea0003800000 */
.L_x_62:
[----:B------:R-:W-:Y:S01]  /*10ab0*/  ULDC.64 UR4, c[0x0][0x730] ;  /* 0x0001cc0000047ab9 */ /* 0x000fe20000000a00 */
[-C--:B------:R-:W-:Y:S01]  /*10ac0*/  FMUL R39, R106, R9.reuse ;  /* 0x000000096a277220 */ /* 0x080fe20000400000 */
[----:B------:R-:W-:Y:S01]  /*10ad0*/  ISETP.NE.U32.AND P0, PT, RZ, UR4, PT ;  /* 0x00000004ff007c0c */ /* 0x000fe2000bf05070 */
[-C--:B------:R-:W-:Y:S01]  /*10ae0*/  FMUL R107, R107, R9.reuse ;  /* 0x000000096b6b7220 */ /* 0x080fe20000400000 */
[-C--:B------:R-:W-:Y:S01]  /*10af0*/  FMUL R41, R110, R9.reuse ;  /* 0x000000096e297220 */ /* 0x080fe20000400000 */
[-C--:B------:R-:W-:Y:S01]  /*10b00*/  FMUL R111, R111, R9.reuse ;  /* 0x000000096f6f7220 */ /* 0x080fe20000400000 */
[----:B------:R-:W-:Y:S01]  /*10b10*/  ISETP.NE.AND.EX P0, PT, RZ, UR5, PT, P0 ;  /* 0x00000005ff007c0c */ /* 0x000fe2000bf05300 */
[-C--:B------:R-:W-:Y:S01]  /*10b20*/  FMUL R43, R98, R9.reuse ;  /* 0x00000009622b7220 */ /* 0x080fe20000400000 */
[-C--:B------:R-:W-:Y:S01]  /*10b30*/  FMUL R99, R99, R9.reuse ;  /* 0x0000000963637220 */ /* 0x080fe20000400000 */
[-C--:B------:R-:W-:Y:S01]  /*10b40*/  FMUL R45, R102, R9.reuse ;  /* 0x00000009662d7220 */ /* 0x080fe20000400000 */
[-C--:B------:R-:W-:Y:S01]  /*10b50*/  FMUL R103, R103, R9.reuse ;  /* 0x0000000967677220 */ /* 0x080fe20000400000 */
[-C--:B------:R-:W-:Y:S01]  /*10b60*/  FMUL R47, R90, R9.reuse ;  /* 0x000000095a2f7220 */ /* 0x080fe20000400000 */
[-C--:B------:R-:W-:Y:S01]  /*10b70*/  FMUL R91, R91, R9.reuse ;  /* 0x000000095b5b7220 */ /* 0x080fe20000400000 */
[-C--:B------:R-:W-:Y:S01]  /*10b80*/  FMUL R49, R94, R9.reuse ;  /* 0x000000095e317220 */ /* 0x080fe20000400000 */
[----:B------:R-:W-:-:S05]  /*10b90*/  FMUL R95, R95, R9 ;  /* 0x000000095f5f7220 */ /* 0x000fca0000400000 */
[----:B------:R-:W-:Y:S05]  /*10ba0*/  @P0 BRA `(.L_x_64) ;  /* 0x0000000000200947 */ /* 0x000fea0003800000 */
[----:B------:R-:W-:Y:S02]  /*10bb0*/  ULDC.64 UR4, c[0x0][0x728] ;  /* 0x0001ca0000047ab9 */ /* 0x000fe40000000a00 */
[----:B------:R-:W-:-:S04]  /*10bc0*/  ISETP.NE.U32.AND P0, PT, RZ, UR4, PT ;  /* 0x00000004ff007c0c */ /* 0x000fc8000bf05070 */
[----:B------:R-:W-:-:S13]  /*10bd0*/  ISETP.NE.AND.EX P0, PT, RZ, UR5, PT, P0 ;  /* 0x00000005ff007c0c */ /* 0x000fda000bf05300 */
[----:B------:R-:W-:Y:S05]  /*10be0*/  @!P0 BRA `(.L_x_65) ;  /* 0x00000000000c8947 */ /* 0x000fea0003800000 */
[----:B---3--:R-:W3:Y:S02]  /*10bf0*/  LDC.64 R4, c[0x0][0x728] ;  /* 0x0001ca00ff047b82 */ /* 0x008ee40000000a00 */
[----:B---3--:R4:W5:Y:S01]  /*10c00*/  LDG.E R4, desc[UR6][R4.64] ;  /* 0x0000000604047981 */ /* 0x008962000c1e1900 */
[----:B------:R-:W-:Y:S05]  /*10c10*/  BRA `(.L_x_64) ;  /* 0x0000000000047947 */ /* 0x000fea0003800000 */
.L_x_65:
[----:B---3--:R-:W3:Y:S02]  /*10c20*/  LDC R4, c[0x0][0x720] ;  /* 0x0001c800ff047b82 */ /* 0x008ee40000000800 */
.L_x_64:
[----:B------:R-:W-:Y:S02]  /*10c30*/  MOV R0, RZ ;  /* 0x000000ff00007202 */ /* 0x000fe40000000f00 */
[----:B---3-5:R-:W-:Y:S02]  /*10c40*/  MOV R32, R4 ;  /* 0x0000000400207202 */ /* 0x028fe40000000f00 */
[----:B------:R-:W-:-:S13]  /*10c50*/  LOP3.LUT P0, RZ, R0, 0x9f, RZ, 0xc0, !PT ;  /* 0x0000009f00ff7812 */ /* 0x000fda000780c0ff */
[----:B------:R-:W-:Y:S05]  /*10c60*/  @!P0 BRA `(.L_x_66) ;  /* 0x0000000000408947 */ /* 0x000fea0003800000 */
[----:B------:R-:W-:Y:S01]  /*10c70*/  MOV R0, 0x0 ;  /* 0x0000000000007802 */ /* 0x000fe20000000f00 */
[----:B------:R-:W-:Y:S01]  /*10c80*/  ULDC.64 UR4, c[0x4][0x70] ;  /* 0x01001c0000047ab9 */ /* 0x000fe20000000a00 */
[----:B------:R-:W-:Y:S01]  /*10c90*/  ULDC.64 UR6, c[0x4][0x8] ;  /* 0x0100020000067ab9 */ /* 0x000fe20000000a00 */
[----:B------:R-:W-:Y:S01]  /*10ca0*/  IMAD.U32 R4, RZ, RZ, UR4 ;  /* 0x00000004ff047e24 */ /* 0x000fe2000f8e00ff */
[----:B------:R3:W1:Y:S01]  /*10cb0*/  LDC.64 R14, c[0x4][R0] ;  /* 0x01000000000e7b82 */ /* 0x0006620000000a00 */
[----:B----4-:R-:W-:Y:S01]  /*10cc0*/  IMAD.U32 R5, RZ, RZ, UR5 ;  /* 0x00000005ff057e24 */ /* 0x010fe2000f8e00ff */
[----:B------:R-:W-:Y:S01]  /*10cd0*/  ULDC.64 UR4, c[0x4][0x78] ;  /* 0x01001e0000047ab9 */ /* 0x000fe20000000a00 */
[----:B------:R-:W-:Y:S01]  /*10ce0*/  IMAD.U32 R10, RZ, RZ, UR6 ;  /* 0x00000006ff0a7e24 */ /* 0x000fe2000f8e00ff */
[----:B------:R-:W-:Y:S01]  /*10cf0*/  MOV R6, UR4 ;  /* 0x0000000400067c02 */ /* 0x000fe20008000f00 */
[----:B------:R-:W-:Y:S01]  /*10d00*/  IMAD.U32 R7, RZ, RZ, UR5 ;  /* 0x00000005ff077e24 */ /* 0x000fe2000f8e00ff */
[----:B------:R-:W-:Y:S01]  /*10d10*/  MOV R11, UR7 ;  /* 0x00000007000b7c02 */ /* 0x000fe20008000f00 */
[----:B------:R-:W-:Y:S01]  /*10d20*/  IMAD.MOV.U32 R8, RZ, RZ, 0x70 ;  /* 0x00000070ff087424 */ /* 0x000fe200078e00ff */
[----:B------:R-:W-:Y:S01]  /*10d30*/  MOV R13, RZ ;  /* 0x000000ff000d7202 */ /* 0x000fe20000000f00 */
[----:B---3--:R-:W-:-:S07]  /*10d40*/  IMAD.MOV.U32 R12, RZ, RZ, 0x1 ;  /* 0x00000001ff0c7424 */ /* 0x008fce00078e00ff */
[----:B------:R-:W-:-:S07]  /*10d50*/  LEPC R20, `(.L_x_66) ;  /* 0x000000001014794e */ /* 0x000fce0000000000 */
[----:B-12---:R-:W-:Y:S05]  /*10d60*/  CALL.ABS.NOINC R14 ;  /* 0x000000000e007343 */ /* 0x006fea0003c00000 */
.L_x_66:
        /* <DEDUP_REMOVED lines=9> */
[----:B------:R-:W-:Y:S01]  /*10e00*/  MOV R6, UR6 ;  /* 0x0000000600067c02 */ /* 0x000fe20008000f00 */
[----:B------:R-:W-:Y:S01]  /*10e10*/  IMAD.U32 R7, RZ, RZ, UR7 ;  /* 0x00000007ff077e24 */ /* 0x000fe2000f8e00ff */
[----:B------:R-:W-:Y:S01]  /*10e20*/  MOV R11, UR5 ;  /* 0x00000005000b7c02 */ /* 0x000fe20008000f00 */
[----:B------:R-:W-:Y:S01]  /*10e30*/  IMAD.U32 R10, RZ, RZ, UR4 ;  /* 0x00000004ff0a7e24 */ /* 0x000fe2000f8e00ff */
[----:B------:R-:W-:Y:S01]  /*10e40*/  MOV R13, RZ ;  /* 0x000000ff000d7202 */ /* 0x000fe20000000f00 */
[----:B------:R-:W-:-:S02]  /*10e50*/  IMAD.MOV.U32 R8, RZ, RZ, 0x70 ;  /* 0x00000070ff087424 */ /* 0x000fc400078e00ff */
[----:B---3--:R-:W-:-:S07]  /*10e60*/  IMAD.MOV.U32 R12, RZ, RZ, 0x1 ;  /* 0x00000001ff0c7424 */ /* 0x008fce00078e00ff */
[----:B------:R-:W-:-:S07]  /*10e70*/  LEPC R20, `(.L_x_67) ;  /* 0x000000001014794e */ /* 0x000fce0000000000 */
[----:B-12---:R-:W-:Y:S05]  /*10e80*/  CALL.ABS.NOINC R14 ;  /* 0x000000000e007343 */ /* 0x006fea0003c00000 */
.L_x_67:
[----:B------:R-:W-:Y:S01]  /*10e90*/  ULDC.64 UR4, c[0x0][0x730] ;  /* 0x0001cc0000047ab9 */ /* 0x000fe20000000a00 */
[----:B------:R-:W-:Y:S01]  /*10ea0*/  IMAD.SHL.U32 R0, R16, 0x10, RZ ;  /* 0x0000001010007824 */ /* 0x000fe200078e00ff */
[----:B------:R-:W-:Y:S01]  /*10eb0*/  ISETP.NE.U32.AND P0, PT, RZ, UR4, PT ;  /* 0x00000004ff007c0c */ /* 0x000fe2000bf05070 */
[----:B------:R-:W-:Y:S01]  /*10ec0*/  VIADD R17, R17, 0x1f ;  /* 0x0000001f11117836 */ /* 0x000fe20000000000 */
[----:B------:R-:W-:Y:S01]  /*10ed0*/  SHF.R.U32.HI R3, RZ, 0x1, R16 ;  /* 0x00000001ff037819 */ /* 0x000fe20000011610 */
[----:B------:R-:W-:Y:S01]  /*10ee0*/  IMAD R19, R18, 0x10, R19 ;  /* 0x0000001012137824 */ /* 0x000fe200078e0213 */
[----:B------:R-:W-:Y:S02]  /*10ef0*/  ISETP.NE.AND.EX P0, PT, RZ, UR5, PT, P0 ;  /* 0x00000005ff007c0c */ /* 0x000fe4000bf05300 */
[C---:B------:R-:W-:Y:S02]  /*10f00*/  LOP3.LUT R4, R0.reuse, 0x40, RZ, 0xc0, !PT ;  /* 0x0000004000047812 */ /* 0x040fe400078ec0ff */
[----:B------:R-:W-:-:S02]  /*10f10*/  LOP3.LUT R0, R0, 0x80, RZ, 0xc0, !PT ;  /* 0x0000008000007812 */ /* 0x000fc400078ec0ff */
[----:B------:R-:W-:Y:S02]  /*10f20*/  LOP3.LUT R3, R4, 0x8, R3, 0xf8, !PT ;  /* 0x0000000804037812 */ /* 0x000fe400078ef803 */
[----:B------:R-:W-:Y:S01]  /*10f30*/  SHF.L.U32 R16, R16, 0x1, RZ ;  /* 0x0000000110107819 */ /* 0x000fe200000006ff */
[----:B------:R-:W-:-:S03]  /*10f40*/  IMAD.U32 R0, R19, 0x10, R0 ;  /* 0x0000001013007824 */ /* 0x000fc600078e0000 */
[----:B------:R-:W-:Y:S01]  /*10f50*/  LOP3.LUT R3, R3, 0x8, R16, 0x78, !PT ;  /* 0x0000000803037812 */ /* 0x000fe200078e7810 */
[----:B------:R-:W3:Y:S01]  /*10f60*/  @P0 LDC R32, c[0x0][0x720] ;  /* 0x0001c800ff200b82 */ /* 0x000ee20000000800 */
[----:B------:R-:W-:Y:S02]  /*10f70*/  ISETP.GT.U32.AND P0, PT, R17, 0x3e, PT ;  /* 0x0000003e1100780c */ /* 0x000fe40003f04070 */
[----:B------:R-:W-:Y:S01]  /*10f80*/  IADD3 R3, R0, R3, RZ ;  /* 0x0000000300037210 */ /* 0x000fe20007ffe0ff */
[-C--:B---3--:R-:W-:Y:S01]  /*10f90*/  FMUL R4, R136, R32.reuse ;  /* 0x0000002088047220 */ /* 0x088fe20000400000 */
[-C--:B------:R-:W-:Y:S01]  /*10fa0*/  FMUL R137, R137, R32.reuse ;  /* 0x0000002089897220 */ /* 0x080fe20000400000 */
[-C--:B----4-:R-:W-:Y:S01]  /*10fb0*/  FMUL R5, R23, R32.reuse ;  /* 0x0000002017057220 */ /* 0x090fe20000400000 */
        /* <DEDUP_REMOVED lines=36> */
[-C--:B--2---:R-:W-:Y:S01]  /*11200*/  FMUL R24, R41, R32.reuse ;  /* 0x0000002029187220 */ /* 0x084fe20000400000 */
        /* <DEDUP_REMOVED lines=16> */
[----:B------:R-:W-:-:S02]  /*11310*/  F2FP.BF16.F32.PACK_AB R4, R137, R4 ;  /* 0x000000048904723e */ /* 0x000fc400000010ff */
[----:B------:R-:W-:Y:S02]  /*11320*/  F2FP.BF16.F32.PACK_AB R5, R0, R5 ;  /* 0x000000050005723e */ /* 0x000fe400000010ff */
[----:B------:R-:W-:Y:S02]  /*11330*/  F2FP.BF16.F32.PACK_AB R6, R141, R6 ;  /* 0x000000068d06723e */ /* 0x000fe400000010ff */
[----:B------:R-:W-:Y:S01]  /*11340*/  F2FP.BF16.F32.PACK_AB R7, R8, R7 ;  /* 0x000000070807723e */ /* 0x000fe200000010ff */
[----:B------:R-:W-:Y:S06]  /*11350*/  @P0 BRA `(.L_x_68) ;  /* 0x0000000000040947 */ /* 0x000fec0003800000 */
[----:B------:R-:W-:-:S04]  /*11360*/  DEPBAR.LE SB0, 0x1 ;  /* 0x000080400000791a */ /* 0x000fc80000000000 */
.L_x_68:
[----:B------:R-:W-:Y:S05]  /*11370*/  WARPSYNC.ALL ;  /* 0x0000000000007948 */ /* 0x000fea0003800000 */
[----:B------:R-:W-:Y:S01]  /*11380*/  BAR.SYNC.DEFER_BLOCKING 0x1, 0x80 ;  /* 0x0042000000007b1d */ /* 0x000fe20000010000 */
[----:B------:R-:W-:Y:S01]  /*11390*/  IMAD R3, R3, 0x2, R2 ;  /* 0x0000000203037824 */ /* 0x000fe200078e0202 */
[----:B------:R-:W-:Y:S02]  /*113a0*/  F2FP.BF16.F32.PACK_AB R9, R9, R10 ;  /* 0x0000000a0909723e */ /* 0x000fe400000010ff */
[----:B------:R-:W-:Y:S02]  /*113b0*/  F2FP.BF16.F32.PACK_AB R8, R129, R128 ;  /* 0x000000808108723e */ /* 0x000fe400000010ff */
[----:B------:R-:W-:Y:S01]  /*113c0*/  BSSY B0, `(.L_x_69) ;  /* 0x0000017000007945 */ /* 0x000fe20003800000 */
[----:B------:R-:W-:-:S02]  /*113d0*/  F2FP.BF16.F32.PACK_AB R10, R133, R132 ;  /* 0x00000084850a723e */ /* 0x000fc400000010ff */
[----:B------:R-:W-:Y:S01]  /*113e0*/  F2FP.BF16.F32.PACK_AB R11, R11, R12 ;  /* 0x0000000c0b0b723e */ /* 0x000fe200000010ff */
[----:B------:R2:W-:Y:S01]  /*113f0*/  STSM.16.M88.4 [R3], R4 ;  /* 0x0000000403007844 */ /* 0x0005e20000000200 */
[----:B------:R-:W-:Y:S01]  /*11400*/  @!PT LDS RZ, [RZ] ;  /* 0x00000000fffff984 */ /* 0x000fe20000000800 */
[----:B------:R-:W-:Y:S01]  /*11410*/  @!PT LDS RZ, [RZ] ;  /* 0x00000000fffff984 */ /* 0x000fe20000000800 */
[----:B------:R-:W-:Y:S01]  /*11420*/  @!PT LDS RZ, [RZ] ;  /* 0x00000000fffff984 */ /* 0x000fe20000000800 */
[----:B------:R-:W-:Y:S01]  /*11430*/  @!PT LDS RZ, [RZ] ;  /* 0x00000000fffff984 */ /* 0x000fe20000000800 */
[----:B------:R3:W-:Y:S06]  /*11440*/  MEMBAR.ALL.CTA ;  /* 0x0000000000007992 */ /* 0x0007ec0000008000 */
[----:B---3--:R-:W3:Y:S02]  /*11450*/  FENCE.VIEW.ASYNC.S ;  /* 0x00000000000073c6 */ /* 0x008ee40000000000 */
[----:B---3--:R-:W-:Y:S06]  /*11460*/  BAR.SYNC.DEFER_BLOCKING 0x1, 0x80 ;  /* 0x0042000000007b1d */ /* 0x008fec0000010000 */
[----:B------:R-:W-:Y:S05]  /*11470*/  @P0 BRA `(.L_x_70) ;  /* 0x00000000002c0947 */ /* 0x000fea0003800000 */
[----:B------:R-:W-:Y:S01]  /*11480*/  ULDC.64 UR4, c[0x0][0x198] ;  /* 0x0000660000047ab9 */ /* 0x000fe20000000a00 */
[----:B------:R-:W-:Y:S01]  /*11490*/  R2UR UR8, R2 ;  /* 0x00000000020872ca */ /* 0x000fe200000e0000 */
[----:B------:R-:W-:Y:S01]  /*114a0*/  UIADD3 UR4, UP0, UR4, 0x670, URZ ;  /* 0x0000067004047890 */ /* 0x000fe2000ff1e03f */
[----:B------:R-:W-:Y:S01]  /*114b0*/  UMOV UR9, URZ ;  /* 0x0000003f00097c82 */ /* 0x000fe20008000000 */
[----:B------:R-:W-:Y:S02]  /*114c0*/  UMOV UR10, UR43 ;  /* 0x0000002b000a7c82 */ /* 0x000fe40008000000 */
[----:B------:R-:W-:Y:S01]  /*114d0*/  UIADD3.X UR5, URZ, UR5, URZ, UP0, !UPT ;  /* 0x000000053f057290 */ /* 0x000fe200087fe43f */
[----:B------:R-:W-:Y:S01]  /*114e0*/  UMOV UR11, UR60 ;  /* 0x0000003c000b7c82 */ /* 0x000fe20008000000 */
[----:B------:R-:W-:-:S07]  /*114f0*/  UMOV UR12, UR61 ;  /* 0x0000003d000c7c82 */ /* 0x000fce0008000000 */
[----:B------:R3:W-:Y:S01]  /*11500*/  UTMASTG.4D [UR8], [UR4] ;  /* 0x00000008040073b5 */ /* 0x0007e20008018000 */
[----:B------:R0:W-:Y:S01]  /*11510*/  UTMACMDFLUSH ;  /* 0x00000000000079b7 */ /* 0x0001e20000000000 */
[----:B---3--:R-:W-:-:S04]  /*11520*/  DEPBAR.LE SB0, 0x1 ;  /* 0x000080400000791a */ /* 0x008fc80000000000 */
.L_x_70:
[----:B------:R-:W-:Y:S05]  /*11530*/  BSYNC B0 ;  /* 0x0000000000007941 */ /* 0x000fea0003800000 */
.L_x_69:
[----:B------:R-:W-:Y:S01]  /*11540*/  BAR.SYNC.DEFER_BLOCKING 0x1, 0x80 ;  /* 0x0042000000007b1d */ /* 0x000fe20000010000 */
[----:B--2---:R-:W-:Y:S02]  /*11550*/  F2FP.BF16.F32.PACK_AB R4, R121, R120 ;  /* 0x000000787904723e */ /* 0x004fe400000010ff */
[----:B------:R-:W-:Y:S02]  /*11560*/  F2FP.BF16.F32.PACK_AB R5, R13, R14 ;  /* 0x0000000e0d05723e */ /* 0x000fe400000010ff */
[----:B------:R-:W-:Y:S01]  /*11570*/  F2FP.BF16.F32.PACK_AB R6, R125, R124 ;  /* 0x0000007c7d06723e */ /* 0x000fe200000010ff */
[----:B------:R-:W-:Y:S01]  /*11580*/  BSSY B0, `(.L_x_71) ;  /* 0x0000017000007945 */ /* 0x000fe20003800000 */
[----:B------:R-:W-:Y:S01]  /*11590*/  F2FP.BF16.F32.PACK_AB R7, R15, R16 ;  /* 0x000000100f07723e */ /* 0x000fe200000010ff */
[----:B------:R2:W-:Y:S01]  /*115a0*/  STSM.16.M88.4 [R3+0x800], R8 ;  /* 0x0008000803007844 */ /* 0x0005e20000000200 */
        /* <DEDUP_REMOVED lines=8> */
[----:B------:R-:W-:Y:S01]  /*11630*/  R2UR UR8, R2 ;  /* 0x00000000020872ca */ /* 0x000fe200000e0000 */
[----:B------:R-:W-:Y:S01]  /*11640*/  ULDC.64 UR4, c[0x0][0x198] ;  /* 0x0000660000047ab9 */ /* 0x000fe20000000a00 */
[----:B------:R-:W-:Y:S01]  /*11650*/  UMOV UR9, 0x10 ;  /* 0x0000001000097882 */ /* 0x000fe20000000000 */
[----:B------:R-:W-:Y:S01]  /*11660*/  UIADD3 UR4, UP0, UR4, 0x670, URZ ;  /* 0x0000067004047890 */ /* 0x000fe2000ff1e03f */
[----:B------:R-:W-:Y:S01]  /*11670*/  UMOV UR10, UR43 ;  /* 0x0000002b000a7c82 */ /* 0x000fe20008000000 */
[----:B------:R-:W-:Y:S02]  /*11680*/  UMOV UR11, UR60 ;  /* 0x0000003c000b7c82 */ /* 0x000fe40008000000 */
[----:B------:R-:W-:Y:S01]  /*11690*/  UIADD3.X UR5, URZ, UR5, URZ, UP0, !UPT ;  /* 0x000000053f057290 */ /* 0x000fe200087fe43f */
[----:B------:R-:W-:-:S05]  /*116a0*/  UMOV UR12, UR61 ;  /* 0x0000003d000c7c82 */ /* 0x000fca0008000000 */
[----:B------:R-:W-:-:S09]  /*116b0*/  UIADD3 UR8, UR8, 0x800, URZ ;  /* 0x0000080008087890 */ /* 0x000fd2000fffe03f */
[----:B------:R3:W-:Y:S01]  /*116c0*/  UTMASTG.4D [UR8], [UR4] ;  /* 0x00000008040073b5 */ /* 0x0007e20008018000 */
[----:B------:R0:W-:Y:S01]  /*116d0*/  UTMACMDFLUSH ;  /* 0x00000000000079b7 */ /* 0x0001e20000000000 */
[----:B---3--:R-:W-:-:S04]  /*116e0*/  DEPBAR.LE SB0, 0x1 ;  /* 0x000080400000791a */ /* 0x008fc80000000000 */
.L_x_72:
[----:B------:R-:W-:Y:S05]  /*116f0*/  BSYNC B0 ;  /* 0x0000000000007941 */ /* 0x000fea0003800000 */
.L_x_71:
[----:B------:R-:W-:Y:S01]  /*11700*/  BAR.SYNC.DEFER_BLOCKING 0x1, 0x80 ;  /* 0x0042000000007b1d */ /* 0x000fe20000010000 */
[----:B------:R-:W-:Y:S02]  /*11710*/  F2FP.BF16.F32.PACK_AB R17, R17, R18 ;  /* 0x000000121111723e */ /* 0x000fe400000010ff */
[----:B------:R-:W-:Y:S02]  /*11720*/  F2FP.BF16.F32.PACK_AB R16, R113, R112 ;  /* 0x000000707110723e */ /* 0x000fe400000010ff */
[----:B------:R-:W-:Y:S01]  /*11730*/  F2FP.BF16.F32.PACK_AB R18, R117, R116 ;  /* 0x000000747512723e */ /* 0x000fe200000010ff */
[----:B------:R-:W-:Y:S01]  /*11740*/  BSSY B0, `(.L_x_73) ;  /* 0x0000016000007945 */ /* 0x000fe20003800000 */
[----:B------:R-:W-:Y:S01]  /*11750*/  F2FP.BF16.F32.PACK_AB R19, R19, R20 ;  /* 0x000000141313723e */ /* 0x000fe200000010ff */
[----:B------:R3:W-:Y:S01]  /*11760*/  STSM.16.M88.4 [R3], R4 ;  /* 0x0000000403007844 */ /* 0x0007e20000000200 */
[----:B------:R-:W-:Y:S01]  /*11770*/  @!PT LDS RZ, [RZ] ;  /* 0x00000000fffff984 */ /* 0x000fe20000000800 */
[----:B------:R-:W-:Y:S01]  /*11780*/  @!PT LDS RZ, [RZ] ;  /* 0x00000000fffff984 */ /* 0x000fe20000000800 */
[----:B------:R-:W-:Y:S01]  /*11790*/  @!PT LDS RZ, [RZ] ;  /* 0x00000000fffff984 */ /* 0x000fe20000000800 */
[----:B------:R-:W-:Y:S01]  /*117a0*/  @!PT LDS RZ, [RZ] ;  /* 0x00000000fffff984 */ /* 0x000fe20000000800 */
[----:B------:R4:W-:Y:S06]  /*117b0*/  MEMBAR.ALL.CTA ;  /* 0x0000000000007992 */ /* 0x0009ec0000008000 */
[----:B----4-:R-:W4:Y:S02]  /*117c0*/  FENCE.VIEW.ASYNC.S ;  /* 0x00000000000073c6 */ /* 0x010f240000000000 */
[----:B----4-:R-:W-:Y:S06]  /*117d0*/  BAR.SYNC.DEFER_BLOCKING 0x1, 0x80 ;  /* 0x0042000000007b1d */ /* 0x010fec0000010000 */
[----:B------:R-:W-:Y:S05]  /*117e0*/  @P0 BRA `(.L_x_74) ;  /* 0x00000000002c0947 */ /* 0x000fea0003800000 */
[----:B------:R-:W-:Y:S01]  /*117f0*/  ULDC.64 UR4, c[0x0][0x198] ;  /* 0x0000660000047ab9 */ /* 0x000fe20000000a00 */
[----:B------:R-:W-:Y:S01]  /*11800*/  R2UR UR8, R2 ;  /* 0x00000000020872ca */ /* 0x000fe200000e0000 */
[----:B------:R-:W-:Y:S01]  /*11810*/  UIADD3 UR4, UP0, UR4, 0x670, URZ ;  /* 0x0000067004047890 */ /* 0x000fe2000ff1e03f */
[----:B------:R-:W-:Y:S01]  /*11820*/  UMOV UR9, 0x20 ;  /* 0x0000002000097882 */ /* 0x000fe20000000000 */
[----:B------:R-:W-:Y:S02]  /*11830*/  UMOV UR10, UR43 ;  /* 0x0000002b000a7c82 */ /* 0x000fe40008000000 */
[----:B------:R-:W-:Y:S01]  /*11840*/  UIADD3.X UR5, URZ, UR5, URZ, UP0, !UPT ;  /* 0x000000053f057290 */ /* 0x000fe200087fe43f */
[----:B------:R-:W-:Y:S01]  /*11850*/  UMOV UR11, UR60 ;  /* 0x0000003c000b7c82 */ /* 0x000fe20008000000 */
[----:B------:R-:W-:-:S07]  /*11860*/  UMOV UR12, UR61 ;  /* 0x0000003d000c7c82 */ /* 0x000fce0008000000 */
[----:B------:R4:W-:Y:S01]  /*11870*/  UTMASTG.4D [UR8], [UR4] ;  /* 0x00000008040073b5 */ /* 0x0009e20008018000 */
[----:B------:R0:W-:Y:S01]  /*11880*/  UTMACMDFLUSH ;  /* 0x00000000000079b7 */ /* 0x0001e20000000000 */
[----:B----4-:R-:W-:-:S04]  /*11890*/  DEPBAR.LE SB0, 0x1 ;  /* 0x000080400000791a */ /* 0x010fc80000000000 */
.L_x_74:
[----:B------:R-:W-:Y:S05]  /*118a0*/  BSYNC B0 ;  /* 0x0000000000007941 */ /* 0x000fea0003800000 */
.L_x_73:
[----:B------:R-:W-:Y:S01]  /*118b0*/  BAR.SYNC.DEFER_BLOCKING 0x1, 0x80 ;  /* 0x0042000000007b1d */ /* 0x000fe20000010000 */
[----:B------:R-:W-:Y:S02]  /*118c0*/  F2FP.BF16.F32.PACK_AB R21, R21, R22 ;  /* 0x000000161515723e */ /* 0x000fe400000010ff */
        /* <DEDUP_REMOVED lines=10> */
[----:B-----5:R-:W5:Y:S02]  /*11970*/  FENCE.VIEW.ASYNC.S ;  /* 0x00000000000073c6 */ /* 0x020f640000000000 */
[----:B-----5:R-:W-:Y:S06]  /*11980*/  BAR.SYNC.DEFER_BLOCKING 0x1, 0x80 ;  /* 0x0042000000007b1d */ /* 0x020fec0000010000 */
        /* <DEDUP_REMOVED lines=12> */
[----:B-1----:R-:W-:-:S04]  /*11a50*/  DEPBAR.LE SB0, 0x1 ;  /* 0x000080400000791a */ /* 0x002fc80000000000 */
.L_x_76:
[----:B------:R-:W-:Y:S05]  /*11a60*/  BSYNC B0 ;  /* 0x0000000000007941 */ /* 0x000fea0003800000 */
.L_x_75:
        /* <DEDUP_REMOVED lines=25> */
[----:B-1----:R-:W-:-:S04]  /*11c00*/  DEPBAR.LE SB0, 0x1 ;  /* 0x000080400000791a */ /* 0x002fc80000000000 */
.L_x_78:
[----:B------:R-:W-:Y:S05]  /*11c10*/  BSYNC B0 ;  /* 0x0000000000007941 */ /* 0x000fea0003800000 */
.L_x_77:
        /* <DEDUP_REMOVED lines=27> */
.L_x_80:
[----:B------:R-:W-:Y:S05]  /*11dd0*/  BSYNC B0 ;  /* 0x0000000000007941 */ /* 0x000fea0003800000 */
.L_x_79:
[----:B------:R-:W-:Y:S06]  /*11de0*/  BAR.SYNC.DEFER_BLOCKING 0x1, 0x80 ;  /* 0x0042000000007b1d */ /* 0x000fec0000010000 */
[----:B------:R-:W-:Y:S01]  /*11df0*/  BSSY B0, `(.L_x_81) ;  /* 0x0000014000007945 */ /* 0x000fe20003800000 */
        /* <DEDUP_REMOVED lines=17> */
[----:B------:R1:W-:Y:S02]  /*11f10*/  UTMASTG.4D [UR8], [UR4] ;  /* 0x00000008040073b5 */ /* 0x0003e40008018000 */
[----:B-1----:R0:W-:Y:S02]  /*11f20*/  UTMACMDFLUSH ;  /* 0x00000000000079b7 */ /* 0x0021e40000000000 */
.L_x_82:
[----:B------:R-:W-:Y:S05]  /*11f30*/  BSYNC B0 ;  /* 0x0000000000007941 */ /* 0x000fea0003800000 */
.L_x_81:
[----:B------:R-:W-:-:S04]  /*11f40*/  DEPBAR.LE SB0, 0x0 ;  /* 0x000080000000791a */ /* 0x000fc80000000000 */
[----:B------:R-:W-:Y:S05]  /*11f50*/  EXIT ;  /* 0x000000000000794d */ /* 0x000fea0003800000 */
        .weak           $__internal_0_$__cuda_sm20_rcp_rn_f32_slowpath
        .type           $__internal_0_$__cuda_sm20_rcp_rn_f32_slowpath,@function
        .size           $__internal_0_$__cuda_sm20_rcp_rn_f32_slowpath,(.L_x_88 - $__internal_0_$__cuda_sm20_rcp_rn_f32_slowpath)
$__internal_0_$__cuda_sm20_rcp_rn_f32_slowpath:
[----:B------:R-:W-:Y:S01]  /*11f60*/  IMAD.SHL.U32 R0, R3, 0x2, RZ ;  /* 0x0000000203007824 */ /* 0x000fe200078e00ff */
[----:B------:R-:W-:Y:S04]  /*11f70*/  BSSY B2, `(.L_x_83) ;  /* 0x0000030000027945 */ /* 0x000fe80003800000 */
[----:B------:R-:W-:-:S04]  /*11f80*/  SHF.R.U32.HI R13, RZ, 0x18, R0 ;  /* 0x00000018ff0d7819 */ /* 0x000fc80000011600 */
[----:B------:R-:W-:-:S13]  /*11f90*/  ISETP.NE.U32.AND P0, PT, R13, RZ, PT ;  /* 0x000000ff0d00720c */ /* 0x000fda0003f05070 */
[----:B------:R-:W-:Y:S05]  /*11fa0*/  @P0 BRA `(.L_x_84) ;  /* 0x0000000000280947 */ /* 0x000fea0003800000 */
[----:B------:R-:W-:-:S04]  /*11fb0*/  SHF.L.U32 R0, R3, 0x1, RZ ;  /* 0x0000000103007819 */ /* 0x000fc800000006ff */
[----:B------:R-:W-:-:S13]  /*11fc0*/  ISETP.NE.AND P0, PT, R0, RZ, PT ;  /* 0x000000ff0000720c */ /* 0x000fda0003f05270 */
[----:B------:R-:W-:Y:S01]  /*11fd0*/  @P0 FFMA R7, R3, 1.84467440737095516160e+19, RZ ;  /* 0x5f80000003070823 */ /* 0x000fe200000000ff */
[----:B------:R-:W-:Y:S08]  /*11fe0*/  @!P0 MUFU.RCP R6, R3 ;  /* 0x0000000300068308 */ /* 0x000ff00000001000 */
[----:B------:R-:W1:Y:S02]  /*11ff0*/  @P0 MUFU.RCP R0, R7 ;  /* 0x0000000700000308 */ /* 0x000e640000001000 */
[----:B-1----:R-:W-:-:S04]  /*12000*/  @P0 FFMA R10, R7, R0, -1 ;  /* 0xbf800000070a0423 */ /* 0x002fc80000000000 */
[----:B------:R-:W-:-:S04]  /*12010*/  @P0 FADD.FTZ R11, -R10, -RZ ;  /* 0x800000ff0a0b0221 */ /* 0x000fc80000010100 */
[----:B------:R-:W-:-:S04]  /*12020*/  @P0 FFMA R0, R0, R11, R0 ;  /* 0x0000000b00000223 */ /* 0x000fc80000000000 */
[----:B------:R-:W-:Y:S01]  /*12030*/  @P0 FFMA R6, R0, 1.84467440737095516160e+19, RZ ;  /* 0x5f80000000060823 */ /* 0x000fe200000000ff */
[----:B------:R-:W-:Y:S06]  /*12040*/  BRA `(.L_x_85) ;  /* 0x0000000000887947 */ /* 0x000fec0003800000 */
.L_x_84:
[----:B------:R-:W-:-:S05]  /*12050*/  VIADD R18, R13, 0xffffff03 ;  /* 0xffffff030d127836 */ /* 0x000fca0000000000 */
[----:B------:R-:W-:-:S13]  /*12060*/  ISETP.GT.U32.AND P0, PT, R18, 0x1, PT ;  /* 0x000000011200780c */ /* 0x000fda0003f04070 */
[----:B------:R-:W-:Y:S05]  /*12070*/  @P0 BRA `(.L_x_86) ;  /* 0x0000000000780947 */ /* 0x000fea0003800000 */
[----:B------:R-:W-:Y:S01]  /*12080*/  LOP3.LUT R0, R3, 0x7fffff, RZ, 0xc0, !PT ;  /* 0x007fffff03007812 */ /* 0x000fe200078ec0ff */
[----:B------:R-:W-:-:S03]  /*12090*/  IMAD.MOV.U32 R11, RZ, RZ, 0x3 ;  /* 0x00000003ff0b7424 */ /* 0x000fc600078e00ff */
[----:B------:R-:W-:Y:S02]  /*120a0*/  LOP3.LUT R0, R0, 0x3f800000, RZ, 0xfc, !PT ;  /* 0x3f80000000007812 */ /* 0x000fe400078efcff */
[----:B------:R-:W-:Y:S02]  /*120b0*/  SHF.L.U32 R11, R11, R18, RZ ;  /* 0x000000120b0b7219 */ /* 0x000fe400000006ff */
[----:B------:R-:W1:Y:S02]  /*120c0*/  MUFU.RCP R7, R0 ;  /* 0x0000000000077308 */ /* 0x000e640000001000 */
[----:B-1----:R-:W-:-:S04]  /*120d0*/  FFMA R6, R0, R7, -1 ;  /* 0xbf80000000067423 */ /* 0x002fc80000000007 */
[----:B------:R-:W-:-:S04]  /*120e0*/  FADD.FTZ R6, -R6, -RZ ;  /* 0x800000ff06067221 */ /* 0x000fc80000010100 */
[CCC-:B------:R-:W-:Y:S01]  /*120f0*/  FFMA.RM R10, R7.reuse, R6.reuse, R7.reuse ;  /* 0x00000006070a7223 */ /* 0x1c0fe20000004007 */
[----:B------:R-:W-:-:S04]  /*12100*/  FFMA.RP R7, R7, R6, R7 ;  /* 0x0000000607077223 */ /* 0x000fc80000008007 */
[C---:B------:R-:W-:Y:S02]  /*12110*/  LOP3.LUT R6, R10.reuse, 0x7fffff, RZ, 0xc0, !PT ;  /* 0x007fffff0a067812 */ /* 0x040fe400078ec0ff */
[----:B------:R-:W-:Y:S02]  /*12120*/  FSETP.NEU.FTZ.AND P0, PT, R10, R7, PT ;  /* 0x000000070a00720b */ /* 0x000fe40003f1d000 */
[----:B------:R-:W-:Y:S02]  /*12130*/  LOP3.LUT R6, R6, 0x800000, RZ, 0xfc, !PT ;  /* 0x0080000006067812 */ /* 0x000fe400078efcff */
[----:B------:R-:W-:Y:S02]  /*12140*/  SEL R7, RZ, 0xffffffff, !P0 ;  /* 0xffffffffff077807 */ /* 0x000fe40004000000 */
[----:B------:R-:W-:Y:S02]  /*12150*/  LOP3.LUT R11, R11, R6, RZ, 0xc0, !PT ;  /* 0x000000060b0b7212 */ /* 0x000fe400078ec0ff */
[----:B------:R-:W-:-:S02]  /*12160*/  IADD3 R7, -R7, RZ, RZ ;  /* 0x000000ff07077210 */ /* 0x000fc40007ffe1ff */
[-C--:B------:R-:W-:Y:S02]  /*12170*/  SHF.R.U32.HI R11, RZ, R18.reuse, R11 ;  /* 0x00000012ff0b7219 */ /* 0x080fe4000001160b */
[--C-:B------:R-:W-:Y:S01]  /*12180*/  LOP3.LUT P1, RZ, R7, R18, R6.reuse, 0xf8, !PT ;  /* 0x0000001207ff7212 */ /* 0x100fe2000782f806 */
[----:B------:R-:W-:Y:S01]  /*12190*/  VIADD R7, R13, 0xffffff04 ;  /* 0xffffff040d077836 */ /* 0x000fe20000000000 */
[C---:B------:R-:W-:Y:S02]  /*121a0*/  LOP3.LUT P0, RZ, R11.reuse, 0x1, RZ, 0xc0, !PT ;  /* 0x000000010bff7812 */ /* 0x040fe4000780c0ff */
[----:B------:R-:W-:Y:S02]  /*121b0*/  LOP3.LUT P2, RZ, R11, 0x2, RZ, 0xc0, !PT ;  /* 0x000000020bff7812 */ /* 0x000fe4000784c0ff */
[----:B------:R-:W-:Y:S02]  /*121c0*/  SHF.R.U32.HI R6, RZ, R7, R6 ;  /* 0x00000007ff067219 */ /* 0x000fe40000011606 */
[----:B------:R-:W-:-:S02]  /*121d0*/  PLOP3.LUT P0, PT, P0, P1, P2, 0xe0, 0x0 ;  /* 0x000000000000781c */ /* 0x000fc40000703c20 */
[----:B------:R-:W-:Y:S02]  /*121e0*/  LOP3.LUT P1, RZ, R3, 0x7fffff, RZ, 0xc0, !PT ;  /* 0x007fffff03ff7812 */ /* 0x000fe4000782c0ff */
[----:B------:R-:W-:-:S05]  /*121f0*/  SEL R0, RZ, 0x1, !P0 ;  /* 0x00000001ff007807 */ /* 0x000fca0004000000 */
[----:B------:R-:W-:-:S05]  /*12200*/  IMAD.MOV R0, RZ, RZ, -R0 ;  /* 0x000000ffff007224 */ /* 0x000fca00078e0a00 */
[----:B------:R-:W-:-:S13]  /*12210*/  ISETP.GE.AND P0, PT, R0, RZ, PT ;  /* 0x000000ff0000720c */ /* 0x000fda0003f06270 */
[----:B------:R-:W-:-:S05]  /*12220*/  @!P0 IADD3 R6, R6, 0x1, RZ ;  /* 0x0000000106068810 */ /* 0x000fca0007ffe0ff */
[----:B------:R-:W-:-:S05]  /*12230*/  @!P1 IMAD.SHL.U32 R6, R6, 0x2, RZ ;  /* 0x0000000206069824 */ /* 0x000fca00078e00ff */
[----:B------:R-:W-:Y:S01]  /*12240*/  LOP3.LUT R6, R6, 0x80000000, R3, 0xf8, !PT ;  /* 0x8000000006067812 */ /* 0x000fe200078ef803 */
[----:B------:R-:W-:Y:S06]  /*12250*/  BRA `(.L_x_85) ;  /* 0x0000000000047947 */ /* 0x000fec0003800000 */
.L_x_86:
[----:B------:R1:W2:Y:S02]  /*12260*/  MUFU.RCP R6, R3 ;  /* 0x0000000300067308 */ /* 0x0002a40000001000 */
.L_x_85:
[----:B------:R-:W-:Y:S05]  /*12270*/  BSYNC B2 ;  /* 0x0000000000027941 */ /* 0x000fea0003800000 */
.L_x_83:
[----:B--2---:R-:W-:Y:S01]  /*12280*/  IMAD.MOV.U32 R0, RZ, RZ, R6 ;  /* 0x000000ffff007224 */ /* 0x004fe200078e0006 */
[----:B------:R-:W-:Y:S01]  /*12290*/  MOV R6, R12 ;  /* 0x0000000c00067202 */ /* 0x000fe20000000f00 */
[----:B------:R-:W-:-:S04]  /*122a0*/  IMAD.MOV.U32 R7, RZ, RZ, 0x0 ;  /* 0x00000000ff077424 */ /* 0x000fc800078e00ff */
[----:B-1----:R-:W-:Y:S05]  /*122b0*/  RET.REL.NODEC R6 `(_ZN7cutlass13device_kernelINS_4fmha6kernel13FmhaKernelTmaINS1_10collective15FmhaMainloopTmaINS_10bfloat16_tEfN4cute5tupleIJNS7_1CILi64EEENS9_ILi128EEENS9_ILi112EEEEEENS4_12CausalFusionEJEEENS4_15FmhaFwdEpilogueIS6_fNS8_IJSA_SC_SB_EEEEEJEEEEEvNT_6ParamsE) ;  /* 0xfffffedc06507950 */ /* 0x002fea0003c3ffff */
.L_x_87:
[----:B------:R-:W-:-:S00]  /*122c0*/  BRA `(.L_x_87) ;  /* 0xfffffffc00fc7947 */ /* 0x000fc0000383ffff */
[----:B------:R-:W-:-:S00]  /*122d0*/  NOP ;  /* 0x0000000000007918 */ /* 0x000fc00000000000 */
        /* <DEDUP_REMOVED lines=10> */
.L_x_88:


//--------------------- .nv.global.init           --------------------------
	.section	.nv.global.init,"aw",@progbits
.nv.global.init:
	.type		$str$23,@object
	.size		$str$23,($str$24 - $str$23)
$str$23:
        /*0000*/ 	.byte	0x28, 0x61, 0x64, 0x64, 0x72, 0x65, 0x73, 0x73, 0x20, 0x26, 0x20, 0x6d, 0x61, 0x73, 0x6b, 0x29
        /*0010*/ 	.byte	0x20, 0x3d, 0x3d, 0x20, 0x30, 0x00
	.type		$str$24,@object
	.size		$str$24,(__unnamed_1 - $str$24)
$str$24:
        /*0016*/ 	.byte	0x2f, 0x74, 0x6d, 0x70, 0x2f, 0x63, 0x75, 0x74, 0x6c, 0x61, 0x73, 0x73, 0x5f, 0x73, 0x77, 0x65
        /*0026*/ 	.byte	0x65, 0x70, 0x5f, 0x73, 0x72, 0x63, 0x2f, 0x69, 0x6e, 0x63, 0x6c, 0x75, 0x64, 0x65, 0x2f, 0x63
        /*0036*/ 	.byte	0x75, 0x74, 0x65, 0x2f, 0x70, 0x6f, 0x69, 0x6e, 0x74, 0x65, 0x72, 0x5f, 0x66, 0x6c, 0x61, 0x67
        /*0046*/ 	.byte	0x67, 0x65, 0x64, 0x2e, 0x68, 0x70, 0x70, 0x00
	.type		__unnamed_1,@object
	.size		__unnamed_1,(__unnamed_2 - __unnamed_1)
__unnamed_1:
        /*004e*/ 	.byte	0x61, 0x75, 0x74, 0x6f, 0x20, 0x63, 0x75, 0x74, 0x65, 0x3a, 0x3a, 0x61, 0x73, 0x5f, 0x70, 0x6f
        /* <DEDUP_REMOVED lines=27> */
        /*020e*/ 	.byte	0x31, 0x30, 0x32, 0x34, 0x3e, 0x3e, 0x3e, 0x3e, 0x3e, 0x5d, 0x00
	.type		__unnamed_2,@object
	.size		__unnamed_2,(.L_1 - __unnamed_2)
__unnamed_2:
        /* <DEDUP_REMOVED lines=29> */
.L_1:


//--------------------- .nv.shared._ZN7cutlass13device_kernelINS_4fmha6kernel13FmhaKernelTmaINS1_10collective15FmhaMainloopTmaINS_10bfloat16_tEfN4cute5tupleIJNS7_1CILi64EEENS9_ILi128EEENS9_ILi112EEEEEENS4_12CausalFusionEJEEENS4_15FmhaFwdEpilogueIS6_fNS8_IJSA_SC_SB_EEEEEJEEEEEvNT_6ParamsE --------------------------
	.section	.nv.shared._ZN7cutlass13device_kernelINS_4fmha6kernel13FmhaKernelTmaINS1_10collective15FmhaMainloopTmaINS_10bfloat16_tEfN4cute5tupleIJNS7_1CILi64EEENS9_ILi128EEENS9_ILi112EEEEEENS4_12CausalFusionEJEEENS4_15FmhaFwdEpilogueIS6_fNS8_IJSA_SC_SB_EEEEEJEEEEEvNT_6ParamsE,"aw",@nobits
	.sectionflags	@""
	.align	16
	.zero		1024


//--------------------- .nv.shared.reserved.0     --------------------------
	.section	.nv.shared.reserved.0,"aw",@nobits
	.weak		__nv_reservedSMEM_offset_0_alias
	.size		__nv_reservedSMEM_offset_0_alias, 0, 0
	.other		__nv_reservedSMEM_offset_0_alias,@"STO_CUDA_RESERVED_SHARED STV_DEFAULT"
__nv_reservedSMEM_offset_0_alias:
	.zero		0


//--------------------- .nv.global                --------------------------
	.section	.nv.global,"aw",@nobits
.nv.global:
	.type		_ZN39_INTERNAL_dafa7112_4_k_cu_3230078f_29864cute1_E,@object
	.size		_ZN39_INTERNAL_dafa7112_4_k_cu_3230078f_29864cute1_E,(_ZN39_INTERNAL_dafa7112_4_k_cu_3230078f_29864cuda3std3__45__cpo6cbeginE - _ZN39_INTERNAL_dafa7112_4_k_cu_3230078f_29864cute1_E)
_ZN39_INTERNAL_dafa7112_4_k_cu_3230078f_29864cute1_E:
	.zero		1
	.type		_ZN39_INTERNAL_dafa7112_4_k_cu_3230078f_29864cuda3std3__45__cpo6cbeginE,@object
	.size		_ZN39_INTERNAL_dafa7112_4_k_cu_3230078f_29864cuda3std3__45__cpo6cbeginE,(_ZN39_INTERNAL_dafa7112_4_k_cu_3230078f_29864cuda3std3__48in_placeE - _ZN39_INTERNAL_dafa7112_4_k_cu_3230078f_29864cuda3std3__45__cpo6cbeginE)
_ZN39_INTERNAL_dafa7112_4_k_cu_3230078f_29864cuda3std3__45__cpo6cbeginE:
	.zero		1
	.type		_ZN39_INTERNAL_dafa7112_4_k_cu_3230078f_29864cuda3std3__48in_placeE,@object
	.size		_ZN39_INTERNAL_dafa7112_4_k_cu_3230078f_29864cuda3std3__48in_placeE,(_ZN39_INTERNAL_dafa7112_4_k_cu_3230078f_29864cuda3std6ranges3__45__cpo9iter_moveE - _ZN39_INTERNAL_dafa7112_4_k_cu_3230078f_29864cuda3std3__48in_placeE)
_ZN39_INTERNAL_dafa7112_4_k_cu_3230078f_29864cuda3std3__48in_placeE:
	.zero		1
	.type		_ZN39_INTERNAL_dafa7112_4_k_cu_3230078f_29864cuda3std6ranges3__45__cpo9iter_moveE,@object
	.size		_ZN39_INTERNAL_dafa7112_4_k_cu_3230078f_29864cuda3std6ranges3__45__cpo9iter_moveE,(_ZN39_INTERNAL_dafa7112_4_k_cu_3230078f_29864cuda3std3__45__cpo5beginE - _ZN39_INTERNAL_dafa7112_4_k_cu_3230078f_29864cuda3std6ranges3__45__cpo9iter_moveE)
_ZN39_INTERNAL_dafa7112_4_k_cu_3230078f_29864cuda3std6ranges3__45__cpo9iter_moveE:
	.zero		1
	.type		_ZN39_INTERNAL_dafa7112_4_k_cu_3230078f_29864cuda3std3__45__cpo5beginE,@object
	.size		_ZN39_INTERNAL_dafa7112_4_k_cu_3230078f_29864cuda3std3__45__cpo5beginE,(_ZN39_INTERNAL_dafa7112_4_k_cu_3230078f_29864cuda3std3__441_GLOBAL__N__dafa7112_4_k_cu_3230078f_29866ignoreE - _ZN39_INTERNAL_dafa7112_4_k_cu_3230078f_29864cuda3std3__45__cpo5beginE)
_ZN39_INTERNAL_dafa7112_4_k_cu_3230078f_29864cuda3std3__45__cpo5beginE:
	.zero		1
	.type		_ZN39_INTERNAL_dafa7112_4_k_cu_3230078f_29864cuda3std3__441_GLOBAL__N__dafa7112_4_k_cu_3230078f_29866ignoreE,@object
	.size		_ZN39_INTERNAL_dafa7112_4_k_cu_3230078f_29864cuda3std3__441_GLOBAL__N__dafa7112_4_k_cu_3230078f_29866ignoreE,(_ZN39_INTERNAL_dafa7112_4_k_cu_3230078f_29864cute7productE - _ZN39_INTERNAL_dafa7112_4_k_cu_3230078f_29864cuda3std3__441_GLOBAL__N__dafa7112_4_k_cu_3230078f_29866ignoreE)
_ZN39_INTERNAL_dafa7112_4_k_cu_3230078f_29864cuda3std3__441_GLOBAL__N__dafa7112_4_k_cu_3230078f_29866ignoreE:
	.zero		1
	.type		_ZN39_INTERNAL_dafa7112_4_k_cu_3230078f_29864cute7productE,@object
	.size		_ZN39_INTERNAL_dafa7112_4_k_cu_3230078f_29864cute7productE,(_ZN39_INTERNAL_dafa7112_4_k_cu_3230078f_29864cuda3std3__45__cpo3endE - _ZN39_INTERNAL_dafa7112_4_k_cu_3230078f_29864cute7productE)
_ZN39_INTERNAL_dafa7112_4_k_cu_3230078f_29864cute7productE:
	.zero		1
	.type		_ZN39_INTERNAL_dafa7112_4_k_cu_3230078f_29864cuda3std3__45__cpo3endE,@object
	.size		_ZN39_INTERNAL_dafa7112_4_k_cu_3230078f_29864cuda3std3__45__cpo3endE,(_ZN39_INTERNAL_dafa7112_4_k_cu_3230078f_29864cuda3std3__419piecewise_constructE - _ZN39_INTERNAL_dafa7112_4_k_cu_3230078f_29864cuda3std3__45__cpo3endE)
_ZN39_INTERNAL_dafa7112_4_k_cu_3230078f_29864cuda3std3__45__cpo3endE:
	.zero		1
	.type		_ZN39_INTERNAL_dafa7112_4_k_cu_3230078f_29864cuda3std3__419piecewise_constructE,@object
	.size		_ZN39_INTERNAL_dafa7112_4_k_cu_3230078f_29864cuda3std3__419piecewise_constructE,(_ZN39_INTERNAL_dafa7112_4_k_cu_3230078f_29864cuda3std3__45__cpo4cendE - _ZN39_INTERNAL_dafa7112_4_k_cu_3230078f_29864cuda3std3__419piecewise_constructE)
_ZN39_INTERNAL_dafa7112_4_k_cu_3230078f_29864cuda3std3__419piecewise_constructE:
	.zero		1
	.type		_ZN39_INTERNAL_dafa7112_4_k_cu_3230078f_29864cuda3std3__45__cpo4cendE,@object
	.size		_ZN39_INTERNAL_dafa7112_4_k_cu_3230078f_29864cuda3std3__45__cpo4cendE,(_ZN39_INTERNAL_dafa7112_4_k_cu_3230078f_29864cuda3std6ranges3__45__cpo4swapE - _ZN39_INTERNAL_dafa7112_4_k_cu_3230078f_29864cuda3std3__45__cpo4cendE)
_ZN39_INTERNAL_dafa7112_4_k_cu_3230078f_29864cuda3std3__45__cpo4cendE:
	.zero		1
	.type		_ZN39_INTERNAL_dafa7112_4_k_cu_3230078f_29864cuda3std6ranges3__45__cpo4swapE,@object
	.size		_ZN39_INTERNAL_dafa7112_4_k_cu_3230078f_29864cuda3std6ranges3__45__cpo4swapE,(.L_9 - _ZN39_INTERNAL_dafa7112_4_k_cu_3230078f_29864cuda3std6ranges3__45__cpo4swapE)
_ZN39_INTERNAL_dafa7112_4_k_cu_3230078f_29864cuda3std6ranges3__45__cpo4swapE:
	.zero		1
.L_9:


//--------------------- .nv.constant0._ZN7cutlass13device_kernelINS_4fmha6kernel13FmhaKernelTmaINS1_10collective15FmhaMainloopTmaINS_10bfloat16_tEfN4cute5tupleIJNS7_1CILi64EEENS9_ILi128EEENS9_ILi112EEEEEENS4_12CausalFusionEJEEENS4_15FmhaFwdEpilogueIS6_fNS8_IJSA_SC_SB_EEEEEJEEEEEvNT_6ParamsE --------------------------
	.section	.nv.constant0._ZN7cutlass13device_kernelINS_4fmha6kernel13FmhaKernelTmaINS1_10collective15FmhaMainloopTmaINS_10bfloat16_tEfN4cute5tupleIJNS7_1CILi64EEENS9_ILi128EEENS9_ILi112EEEEEENS4_12CausalFusionEJEEENS4_15FmhaFwdEpilogueIS6_fNS8_IJSA_SC_SB_EEEEEJEEEEEvNT_6ParamsE,"a",@progbits
	.sectionflags	@""
	.align	4
.nv.constant0._ZN7cutlass13device_kernelINS_4fmha6kernel13FmhaKernelTmaINS1_10collective15FmhaMainloopTmaINS_10bfloat16_tEfN4cute5tupleIJNS7_1CILi64EEENS9_ILi128EEENS9_ILi112EEEEEENS4_12CausalFusionEJEEENS4_15FmhaFwdEpilogueIS6_fNS8_IJSA_SC_SB_EEEEEJEEEEEvNT_6ParamsE:
	.zero		2688


//--------------------- SYMBOLS --------------------------

	.type		.nv.reservedSmem.offset0,@object
	.size		.nv.reservedSmem.offset0,0x4
	.type		__assertfail,@function
